//
// Generated by NVIDIA NVVM Compiler
//
// Compiler Build ID: CL-36424714
// Cuda compilation tools, release 13.0, V13.0.88
// Based on NVVM 20.0.0
//

.version 9.0
.target sm_100
.address_size 64

	// .globl	_Z13EdgeDetectionPA16_5pixelPA16_hmm
.global .align 1 .b8 img_grayscaled[256];

.visible .entry _Z13EdgeDetectionPA16_5pixelPA16_hmm(
	.param .u64 .ptr .align 1 _Z13EdgeDetectionPA16_5pixelPA16_hmm_param_0,
	.param .u64 .ptr .align 1 _Z13EdgeDetectionPA16_5pixelPA16_hmm_param_1,
	.param .u64 _Z13EdgeDetectionPA16_5pixelPA16_hmm_param_2,
	.param .u64 _Z13EdgeDetectionPA16_5pixelPA16_hmm_param_3
)
{
	.reg .pred 	%p<66>;
	.reg .b16 	%rs<169>;
	.reg .b32 	%r<261>;
	.reg .b64 	%rd<69>;

	ld.param.u64 	%rd17, [_Z13EdgeDetectionPA16_5pixelPA16_hmm_param_0];
	ld.param.u64 	%rd19, [_Z13EdgeDetectionPA16_5pixelPA16_hmm_param_2];
	ld.param.u64 	%rd20, [_Z13EdgeDetectionPA16_5pixelPA16_hmm_param_3];
	mov.u32 	%r91, %ntid.x;
	mov.u32 	%r92, %ntid.y;
	mov.u32 	%r93, %ntid.z;
	mov.u32 	%r94, %nctaid.x;
	mov.u32 	%r95, %nctaid.y;
	mov.u32 	%r96, %tid.x;
	mov.u32 	%r97, %tid.y;
	mov.u32 	%r98, %tid.z;
	mov.u32 	%r99, %ctaid.x;
	mov.u32 	%r100, %ctaid.y;
	mul.lo.s32 	%r101, %r93, %r100;
	mad.lo.s32 	%r102, %r93, %r99, %r98;
	mad.lo.s32 	%r103, %r101, %r94, %r102;
	mad.lo.s32 	%r104, %r103, %r92, %r97;
	mad.lo.s32 	%r1, %r104, %r91, %r96;
	cvt.u32.u64 	%r247, %rd19;
	cvt.u32.u64 	%r235, %rd20;
	mul.lo.s32 	%r224, %r235, %r247;
	mul.lo.s32 	%r107, %r91, %r92;
	mul.lo.s32 	%r108, %r107, %r93;
	mul.lo.s32 	%r109, %r108, %r94;
	mul.lo.s32 	%r226, %r109, %r95;
	setp.lt.s32 	%p1, %r224, 1;
	mov.b32 	%r223, 0;
	@%p1 bra 	$L__BB0_3;
	mov.b32 	%r223, 0;
$L__BB0_2:
	shr.u32 	%r7, %r224, 1;
	add.s32 	%r223, %r223, 1;
	setp.lt.u32 	%p2, %r224, 2;
	mov.u32 	%r224, %r7;
	@%p2 bra 	$L__BB0_3;
	bra.uni 	$L__BB0_2;
$L__BB0_3:
	mov.b32 	%r225, 0;
$L__BB0_4:
	shr.u32 	%r11, %r226, 1;
	add.s32 	%r225, %r225, 1;
	setp.gt.u32 	%p3, %r226, 1;
	mov.u32 	%r226, %r11;
	@%p3 bra 	$L__BB0_4;
	sub.s32 	%r13, %r223, %r225;
	mov.b32 	%r112, 1;
	shl.b32 	%r231, %r112, %r13;
	cvt.s64.s32 	%rd21, %r231;
	setp.lt.u64 	%p4, %rd20, %rd21;
	@%p4 bra 	$L__BB0_19;
	setp.lt.s32 	%p5, %r235, 1;
	mov.b32 	%r228, 0;
	@%p5 bra 	$L__BB0_9;
	mov.b32 	%r228, 0;
	mov.u32 	%r229, %r235;
$L__BB0_8:
	shr.u32 	%r19, %r229, 1;
	add.s32 	%r228, %r228, 1;
	setp.lt.u32 	%p6, %r229, 2;
	mov.u32 	%r229, %r19;
	@%p6 bra 	$L__BB0_9;
	bra.uni 	$L__BB0_8;
$L__BB0_9:
	setp.eq.s32 	%p7, %r13, 31;
	mov.b32 	%r232, 0;
	@%p7 bra 	$L__BB0_12;
	mov.b32 	%r232, 0;
$L__BB0_11:
	shr.u32 	%r23, %r231, 1;
	add.s32 	%r232, %r232, 1;
	setp.gt.u32 	%p8, %r231, 1;
	mov.u32 	%r231, %r23;
	@%p8 bra 	$L__BB0_11;
$L__BB0_12:
	setp.lt.s32 	%p9, %r235, 1;
	sub.s32 	%r26, %r228, %r232;
	mov.b32 	%r118, 1;
	shl.b32 	%r27, %r118, %r26;
	mov.b32 	%r234, 0;
	@%p9 bra 	$L__BB0_15;
	mov.b32 	%r234, 0;
$L__BB0_14:
	shr.u32 	%r31, %r235, 1;
	add.s32 	%r234, %r234, 1;
	setp.lt.u32 	%p10, %r235, 2;
	mov.u32 	%r235, %r31;
	@%p10 bra 	$L__BB0_15;
	bra.uni 	$L__BB0_14;
$L__BB0_15:
	setp.eq.s32 	%p11, %r26, 31;
	mov.b32 	%r238, 0;
	@%p11 bra 	$L__BB0_18;
	mov.b32 	%r238, 0;
	mov.u32 	%r237, %r27;
$L__BB0_17:
	shr.u32 	%r35, %r237, 1;
	add.s32 	%r238, %r238, 1;
	setp.gt.u32 	%p12, %r237, 1;
	mov.u32 	%r237, %r35;
	@%p12 bra 	$L__BB0_17;
$L__BB0_18:
	sub.s32 	%r123, %r234, %r238;
	mov.b32 	%r251, 1;
	shl.b32 	%r252, %r251, %r123;
	add.s32 	%r124, %r27, -1;
	and.b32  	%r125, %r124, %r1;
	shl.b32 	%r254, %r125, %r13;
	shr.u32 	%r126, %r27, 1;
	clz.b32 	%r127, %r126;
	sub.s32 	%r128, 32, %r127;
	setp.eq.s32 	%p13, %r26, 31;
	selp.b32 	%r129, -1, %r128, %p13;
	shr.u32 	%r253, %r1, %r129;
	bra.uni 	$L__BB0_32;
$L__BB0_19:
	cvt.u32.u64 	%r252, %rd20;
	setp.eq.s32 	%p14, %r13, 31;
	mov.b32 	%r240, 0;
	@%p14 bra 	$L__BB0_22;
	mov.b32 	%r240, 0;
$L__BB0_21:
	shr.u32 	%r45, %r231, 1;
	add.s32 	%r240, %r240, 1;
	setp.lt.u32 	%p15, %r231, 2;
	mov.u32 	%r231, %r45;
	@%p15 bra 	$L__BB0_22;
	bra.uni 	$L__BB0_21;
$L__BB0_22:
	setp.lt.s32 	%p16, %r252, 1;
	mov.b32 	%r244, 0;
	@%p16 bra 	$L__BB0_25;
	mov.b32 	%r244, 0;
	mov.u32 	%r243, %r252;
$L__BB0_24:
	shr.u32 	%r49, %r243, 1;
	add.s32 	%r244, %r244, 1;
	setp.gt.u32 	%p17, %r243, 1;
	mov.u32 	%r243, %r49;
	@%p17 bra 	$L__BB0_24;
$L__BB0_25:
	sub.s32 	%r52, %r240, %r244;
	mov.b32 	%r135, 1;
	shl.b32 	%r53, %r135, %r52;
	setp.lt.s32 	%p18, %r247, 1;
	mov.b32 	%r246, 0;
	@%p18 bra 	$L__BB0_28;
	mov.b32 	%r246, 0;
$L__BB0_27:
	shr.u32 	%r58, %r247, 1;
	add.s32 	%r246, %r246, 1;
	setp.lt.u32 	%p19, %r247, 2;
	mov.u32 	%r247, %r58;
	@%p19 bra 	$L__BB0_28;
	bra.uni 	$L__BB0_27;
$L__BB0_28:
	setp.eq.s32 	%p20, %r52, 31;
	mov.b32 	%r250, 0;
	@%p20 bra 	$L__BB0_31;
	mov.b32 	%r250, 0;
	mov.u32 	%r249, %r53;
$L__BB0_30:
	shr.u32 	%r62, %r249, 1;
	add.s32 	%r250, %r250, 1;
	setp.gt.u32 	%p21, %r249, 1;
	mov.u32 	%r249, %r62;
	@%p21 bra 	$L__BB0_30;
$L__BB0_31:
	sub.s32 	%r140, %r246, %r250;
	mov.b32 	%r141, 1;
	shl.b32 	%r251, %r141, %r140;
	shr.u32 	%r142, %r53, 1;
	clz.b32 	%r143, %r142;
	sub.s32 	%r144, 32, %r143;
	setp.eq.s32 	%p22, %r52, 31;
	selp.b32 	%r145, -1, %r144, %p22;
	shl.b32 	%r253, %r1, %r145;
	mov.b32 	%r254, 0;
$L__BB0_32:
	setp.lt.s32 	%p23, %r251, 1;
	@%p23 bra 	$L__BB0_109;
	and.b32  	%r71, %r252, 3;
	and.b32  	%r72, %r252, 2147483644;
	cvta.to.global.u64 	%rd1, %rd17;
	mov.b32 	%r255, 0;
	mov.u64 	%rd24, img_grayscaled;
$L__BB0_34:
	setp.lt.s32 	%p24, %r252, 1;
	@%p24 bra 	$L__BB0_42;
	setp.lt.u32 	%p25, %r252, 4;
	add.s32 	%r148, %r255, %r253;
	mul.wide.s32 	%rd22, %r148, 48;
	add.s64 	%rd2, %rd1, %rd22;
	mul.wide.s32 	%rd23, %r148, 16;
	add.s64 	%rd3, %rd24, %rd23;
	mov.b32 	%r257, 0;
	@%p25 bra 	$L__BB0_38;
	mov.b32 	%r256, 0;
$L__BB0_37:
	add.s32 	%r150, %r256, %r254;
	cvt.s64.s32 	%rd25, %r150;
	mul.wide.s32 	%rd26, %r150, 3;
	add.s64 	%rd27, %rd2, %rd26;
	ld.global.u8 	%rs64, [%rd27];
	mul.wide.u16 	%r151, %rs64, 19588;
	shr.u32 	%r152, %r151, 16;
	ld.global.u8 	%rs65, [%rd27+1];
	mul.wide.u16 	%r153, %rs65, -27067;
	shr.u32 	%r154, %r153, 16;
	add.s32 	%r155, %r154, %r152;
	ld.global.u8 	%rs66, [%rd27+2];
	mul.wide.u16 	%r156, %rs66, 4831;
	shr.u32 	%r157, %r156, 16;
	add.s32 	%r158, %r155, %r157;
	add.s64 	%rd28, %rd3, %rd25;
	st.global.u8 	[%rd28], %r158;
	ld.global.u8 	%rs67, [%rd27+3];
	mul.wide.u16 	%r159, %rs67, 19588;
	shr.u32 	%r160, %r159, 16;
	ld.global.u8 	%rs68, [%rd27+4];
	mul.wide.u16 	%r161, %rs68, -27067;
	shr.u32 	%r162, %r161, 16;
	add.s32 	%r163, %r162, %r160;
	ld.global.u8 	%rs69, [%rd27+5];
	mul.wide.u16 	%r164, %rs69, 4831;
	shr.u32 	%r165, %r164, 16;
	add.s32 	%r166, %r163, %r165;
	st.global.u8 	[%rd28+1], %r166;
	ld.global.u8 	%rs70, [%rd27+6];
	mul.wide.u16 	%r167, %rs70, 19588;
	shr.u32 	%r168, %r167, 16;
	ld.global.u8 	%rs71, [%rd27+7];
	mul.wide.u16 	%r169, %rs71, -27067;
	shr.u32 	%r170, %r169, 16;
	add.s32 	%r171, %r170, %r168;
	ld.global.u8 	%rs72, [%rd27+8];
	mul.wide.u16 	%r172, %rs72, 4831;
	shr.u32 	%r173, %r172, 16;
	add.s32 	%r174, %r171, %r173;
	st.global.u8 	[%rd28+2], %r174;
	ld.global.u8 	%rs73, [%rd27+9];
	mul.wide.u16 	%r175, %rs73, 19588;
	shr.u32 	%r176, %r175, 16;
	ld.global.u8 	%rs74, [%rd27+10];
	mul.wide.u16 	%r177, %rs74, -27067;
	shr.u32 	%r178, %r177, 16;
	add.s32 	%r179, %r178, %r176;
	ld.global.u8 	%rs75, [%rd27+11];
	mul.wide.u16 	%r180, %rs75, 4831;
	shr.u32 	%r181, %r180, 16;
	add.s32 	%r182, %r179, %r181;
	st.global.u8 	[%rd28+3], %r182;
	add.s32 	%r256, %r256, 4;
	setp.ne.s32 	%p26, %r256, %r72;
	mov.u32 	%r257, %r72;
	@%p26 bra 	$L__BB0_37;
$L__BB0_38:
	setp.eq.s32 	%p27, %r71, 0;
	@%p27 bra 	$L__BB0_42;
	setp.eq.s32 	%p28, %r71, 1;
	add.s32 	%r183, %r257, %r254;
	cvt.s64.s32 	%rd29, %r183;
	mul.wide.s32 	%rd30, %r183, 3;
	add.s64 	%rd6, %rd2, %rd30;
	ld.global.u8 	%rs76, [%rd6];
	mul.wide.u16 	%r184, %rs76, 19588;
	shr.u32 	%r185, %r184, 16;
	ld.global.u8 	%rs77, [%rd6+1];
	mul.wide.u16 	%r186, %rs77, -27067;
	shr.u32 	%r187, %r186, 16;
	add.s32 	%r188, %r187, %r185;
	ld.global.u8 	%rs78, [%rd6+2];
	mul.wide.u16 	%r189, %rs78, 4831;
	shr.u32 	%r190, %r189, 16;
	add.s32 	%r191, %r188, %r190;
	add.s64 	%rd7, %rd3, %rd29;
	st.global.u8 	[%rd7], %r191;
	@%p28 bra 	$L__BB0_42;
	setp.eq.s32 	%p29, %r71, 2;
	ld.global.u8 	%rs79, [%rd6+3];
	mul.wide.u16 	%r192, %rs79, 19588;
	shr.u32 	%r193, %r192, 16;
	ld.global.u8 	%rs80, [%rd6+4];
	mul.wide.u16 	%r194, %rs80, -27067;
	shr.u32 	%r195, %r194, 16;
	add.s32 	%r196, %r195, %r193;
	ld.global.u8 	%rs81, [%rd6+5];
	mul.wide.u16 	%r197, %rs81, 4831;
	shr.u32 	%r198, %r197, 16;
	add.s32 	%r199, %r196, %r198;
	st.global.u8 	[%rd7+1], %r199;
	@%p29 bra 	$L__BB0_42;
	ld.global.u8 	%rs82, [%rd6+6];
	mul.wide.u16 	%r200, %rs82, 19588;
	shr.u32 	%r201, %r200, 16;
	ld.global.u8 	%rs83, [%rd6+7];
	mul.wide.u16 	%r202, %rs83, -27067;
	shr.u32 	%r203, %r202, 16;
	add.s32 	%r204, %r203, %r201;
	ld.global.u8 	%rs84, [%rd6+8];
	mul.wide.u16 	%r205, %rs84, 4831;
	shr.u32 	%r206, %r205, 16;
	add.s32 	%r207, %r204, %r206;
	st.global.u8 	[%rd7+2], %r207;
$L__BB0_42:
	add.s32 	%r255, %r255, 1;
	setp.eq.s32 	%p30, %r255, %r251;
	@%p30 bra 	$L__BB0_43;
	bra.uni 	$L__BB0_34;
$L__BB0_43:
	add.s64 	%rd4, %rd20, -1;
	add.s64 	%rd5, %rd19, -1;
	mov.b32 	%r258, 0;
$L__BB0_44:
	setp.lt.s32 	%p31, %r252, 1;
	@%p31 bra 	$L__BB0_108;
	setp.lt.u32 	%p32, %r252, 4;
	add.s32 	%r79, %r258, %r253;
	mul.wide.s32 	%rd31, %r79, 16;
	add.s64 	%rd8, %rd24, %rd31;
	add.s32 	%r210, %r79, 1;
	cvt.s64.s32 	%rd9, %r210;
	add.s32 	%r211, %r79, -1;
	mul.wide.u32 	%rd33, %r211, 16;
	add.s64 	%rd10, %rd24, %rd33;
	mov.b32 	%r260, 0;
	@%p32 bra 	$L__BB0_80;
	mov.b32 	%r259, 0;
$L__BB0_47:
	add.s32 	%r81, %r259, %r254;
	cvt.s64.s32 	%rd34, %r81;
	add.s64 	%rd11, %rd8, %rd34;
	ld.global.u8 	%rs85, [%rd11];
	shl.b16 	%rs86, %rs85, 2;
	neg.s16 	%rs142, %rs86;
	add.s32 	%r82, %r81, 1;
	cvt.s64.s32 	%rd35, %r82;
	setp.lt.u64 	%p33, %rd4, %rd35;
	@%p33 bra 	$L__BB0_49;
	ld.global.u8 	%rs87, [%rd11+1];
	add.s16 	%rs142, %rs142, %rs87;
$L__BB0_49:
	setp.lt.u64 	%p34, %rd5, %rd9;
	@%p34 bra 	$L__BB0_51;
	ld.global.u8 	%rs88, [%rd11+16];
	add.s16 	%rs142, %rs142, %rs88;
$L__BB0_51:
	setp.lt.s32 	%p35, %r81, 1;
	@%p35 bra 	$L__BB0_53;
	add.s32 	%r213, %r82, -2;
	cvt.u64.u32 	%rd36, %r213;
	add.s64 	%rd37, %rd8, %rd36;
	ld.global.u8 	%rs89, [%rd37];
	add.s16 	%rs142, %rs142, %rs89;
$L__BB0_53:
	setp.lt.s32 	%p36, %r79, 1;
	add.s64 	%rd12, %rd10, %rd34;
	@%p36 bra 	$L__BB0_55;
	ld.global.u8 	%rs90, [%rd12];
	add.s16 	%rs142, %rs142, %rs90;
$L__BB0_55:
	ld.param.u64 	%rd67, [_Z13EdgeDetectionPA16_5pixelPA16_hmm_param_1];
	cvt.s64.s32 	%rd39, %r81;
	min.s16 	%rs91, %rs142, 255;
	max.s16 	%rs92, %rs91, 0;
	cvta.to.global.u64 	%rd40, %rd67;
	mul.wide.s32 	%rd41, %r79, 16;
	add.s64 	%rd42, %rd40, %rd41;
	add.s64 	%rd13, %rd42, %rd39;
	st.global.u8 	[%rd13], %rs92;
	ld.global.u8 	%rs93, [%rd11+1];
	shl.b16 	%rs94, %rs93, 2;
	neg.s16 	%rs146, %rs94;
	add.s32 	%r83, %r82, 1;
	cvt.s64.s32 	%rd43, %r83;
	setp.lt.u64 	%p37, %rd4, %rd43;
	@%p37 bra 	$L__BB0_57;
	ld.global.u8 	%rs95, [%rd11+2];
	add.s16 	%rs146, %rs146, %rs95;
$L__BB0_57:
	@%p34 bra 	$L__BB0_59;
	ld.global.u8 	%rs96, [%rd11+17];
	add.s16 	%rs146, %rs146, %rs96;
$L__BB0_59:
	setp.gt.u32 	%p39, %r81, 2147483646;
	@%p39 bra 	$L__BB0_61;
	cvt.u64.u32 	%rd44, %r81;
	add.s64 	%rd45, %rd8, %rd44;
	ld.global.u8 	%rs97, [%rd45];
	add.s16 	%rs146, %rs146, %rs97;
$L__BB0_61:
	@%p36 bra 	$L__BB0_63;
	ld.global.u8 	%rs98, [%rd12+1];
	add.s16 	%rs146, %rs146, %rs98;
$L__BB0_63:
	min.s16 	%rs99, %rs146, 255;
	max.s16 	%rs100, %rs99, 0;
	st.global.u8 	[%rd13+1], %rs100;
	ld.global.u8 	%rs101, [%rd11+2];
	shl.b16 	%rs102, %rs101, 2;
	neg.s16 	%rs150, %rs102;
	add.s32 	%r214, %r82, 2;
	cvt.s64.s32 	%rd46, %r214;
	setp.lt.u64 	%p41, %rd4, %rd46;
	@%p41 bra 	$L__BB0_65;
	ld.global.u8 	%rs103, [%rd11+3];
	add.s16 	%rs150, %rs150, %rs103;
$L__BB0_65:
	@%p34 bra 	$L__BB0_67;
	ld.global.u8 	%rs104, [%rd11+18];
	add.s16 	%rs150, %rs150, %rs104;
$L__BB0_67:
	add.s32 	%r215, %r81, 2;
	setp.lt.s32 	%p43, %r215, 1;
	@%p43 bra 	$L__BB0_69;
	cvt.u64.u32 	%rd47, %r82;
	add.s64 	%rd48, %rd8, %rd47;
	ld.global.u8 	%rs105, [%rd48];
	add.s16 	%rs150, %rs150, %rs105;
$L__BB0_69:
	@%p36 bra 	$L__BB0_71;
	ld.global.u8 	%rs106, [%rd12+2];
	add.s16 	%rs150, %rs150, %rs106;
$L__BB0_71:
	min.s16 	%rs107, %rs150, 255;
	max.s16 	%rs108, %rs107, 0;
	st.global.u8 	[%rd13+2], %rs108;
	ld.global.u8 	%rs109, [%rd11+3];
	shl.b16 	%rs110, %rs109, 2;
	neg.s16 	%rs154, %rs110;
	add.s32 	%r216, %r82, 3;
	cvt.s64.s32 	%rd49, %r216;
	setp.lt.u64 	%p45, %rd4, %rd49;
	@%p45 bra 	$L__BB0_73;
	ld.global.u8 	%rs111, [%rd11+4];
	add.s16 	%rs154, %rs154, %rs111;
$L__BB0_73:
	@%p34 bra 	$L__BB0_75;
	ld.global.u8 	%rs112, [%rd11+19];
	add.s16 	%rs154, %rs154, %rs112;
$L__BB0_75:
	add.s32 	%r217, %r81, 3;
	setp.lt.s32 	%p47, %r217, 1;
	@%p47 bra 	$L__BB0_77;
	cvt.u64.u32 	%rd50, %r83;
	add.s64 	%rd51, %rd8, %rd50;
	ld.global.u8 	%rs113, [%rd51];
	add.s16 	%rs154, %rs154, %rs113;
$L__BB0_77:
	setp.lt.s32 	%p48, %r79, 1;
	@%p48 bra 	$L__BB0_79;
	ld.global.u8 	%rs114, [%rd12+3];
	add.s16 	%rs154, %rs154, %rs114;
$L__BB0_79:
	min.s16 	%rs115, %rs154, 255;
	max.s16 	%rs116, %rs115, 0;
	st.global.u8 	[%rd13+3], %rs116;
	add.s32 	%r259, %r259, 4;
	and.b32  	%r260, %r252, 2147483644;
	setp.ne.s32 	%p49, %r259, %r260;
	@%p49 bra 	$L__BB0_47;
$L__BB0_80:
	setp.eq.s32 	%p50, %r71, 0;
	@%p50 bra 	$L__BB0_108;
	add.s32 	%r87, %r260, %r254;
	cvt.s64.s32 	%rd52, %r87;
	add.s64 	%rd14, %rd8, %rd52;
	ld.global.u8 	%rs117, [%rd14];
	shl.b16 	%rs118, %rs117, 2;
	neg.s16 	%rs158, %rs118;
	add.s32 	%r88, %r87, 1;
	cvt.s64.s32 	%rd53, %r88;
	setp.lt.u64 	%p51, %rd4, %rd53;
	@%p51 bra 	$L__BB0_83;
	ld.global.u8 	%rs119, [%rd14+1];
	add.s16 	%rs158, %rs158, %rs119;
$L__BB0_83:
	setp.lt.u64 	%p52, %rd5, %rd9;
	@%p52 bra 	$L__BB0_85;
	ld.global.u8 	%rs120, [%rd14+16];
	add.s16 	%rs158, %rs158, %rs120;
$L__BB0_85:
	setp.lt.s32 	%p53, %r87, 1;
	@%p53 bra 	$L__BB0_87;
	add.s32 	%r218, %r88, -2;
	cvt.u64.u32 	%rd54, %r218;
	add.s64 	%rd55, %rd8, %rd54;
	ld.global.u8 	%rs121, [%rd55];
	add.s16 	%rs158, %rs158, %rs121;
$L__BB0_87:
	setp.lt.s32 	%p54, %r79, 1;
	add.s64 	%rd15, %rd10, %rd52;
	@%p54 bra 	$L__BB0_89;
	ld.global.u8 	%rs122, [%rd15];
	add.s16 	%rs158, %rs158, %rs122;
$L__BB0_89:
	ld.param.u64 	%rd68, [_Z13EdgeDetectionPA16_5pixelPA16_hmm_param_1];
	cvt.s64.s32 	%rd57, %r87;
	setp.eq.s32 	%p55, %r71, 1;
	min.s16 	%rs123, %rs158, 255;
	max.s16 	%rs124, %rs123, 0;
	cvta.to.global.u64 	%rd58, %rd68;
	mul.wide.s32 	%rd59, %r79, 16;
	add.s64 	%rd60, %rd58, %rd59;
	add.s64 	%rd16, %rd60, %rd57;
	st.global.u8 	[%rd16], %rs124;
	@%p55 bra 	$L__BB0_108;
	ld.global.u8 	%rs125, [%rd14+1];
	shl.b16 	%rs126, %rs125, 2;
	neg.s16 	%rs162, %rs126;
	add.s32 	%r219, %r88, 1;
	cvt.s64.s32 	%rd61, %r219;
	setp.lt.u64 	%p56, %rd4, %rd61;
	@%p56 bra 	$L__BB0_92;
	ld.global.u8 	%rs127, [%rd14+2];
	add.s16 	%rs162, %rs162, %rs127;
$L__BB0_92:
	@%p52 bra 	$L__BB0_94;
	ld.global.u8 	%rs128, [%rd14+17];
	add.s16 	%rs162, %rs162, %rs128;
$L__BB0_94:
	setp.gt.u32 	%p58, %r87, 2147483646;
	@%p58 bra 	$L__BB0_96;
	cvt.u64.u32 	%rd62, %r87;
	add.s64 	%rd63, %rd8, %rd62;
	ld.global.u8 	%rs129, [%rd63];
	add.s16 	%rs162, %rs162, %rs129;
$L__BB0_96:
	@%p54 bra 	$L__BB0_98;
	ld.global.u8 	%rs130, [%rd15+1];
	add.s16 	%rs162, %rs162, %rs130;
$L__BB0_98:
	setp.eq.s32 	%p60, %r71, 2;
	min.s16 	%rs131, %rs162, 255;
	max.s16 	%rs132, %rs131, 0;
	st.global.u8 	[%rd16+1], %rs132;
	@%p60 bra 	$L__BB0_108;
	ld.global.u8 	%rs133, [%rd14+2];
	shl.b16 	%rs134, %rs133, 2;
	neg.s16 	%rs166, %rs134;
	add.s32 	%r220, %r88, 2;
	cvt.s64.s32 	%rd64, %r220;
	setp.lt.u64 	%p61, %rd4, %rd64;
	@%p61 bra 	$L__BB0_101;
	ld.global.u8 	%rs135, [%rd14+3];
	add.s16 	%rs166, %rs166, %rs135;
$L__BB0_101:
	@%p52 bra 	$L__BB0_103;
	ld.global.u8 	%rs136, [%rd14+18];
	add.s16 	%rs166, %rs166, %rs136;
$L__BB0_103:
	add.s32 	%r221, %r87, 2;
	setp.lt.s32 	%p63, %r221, 1;
	@%p63 bra 	$L__BB0_105;
	cvt.u64.u32 	%rd65, %r88;
	add.s64 	%rd66, %rd8, %rd65;
	ld.global.u8 	%rs137, [%rd66];
	add.s16 	%rs166, %rs166, %rs137;
$L__BB0_105:
	setp.lt.s32 	%p64, %r79, 1;
	@%p64 bra 	$L__BB0_107;
	ld.global.u8 	%rs138, [%rd15+2];
	add.s16 	%rs166, %rs166, %rs138;
$L__BB0_107:
	min.s16 	%rs139, %rs166, 255;
	max.s16 	%rs140, %rs139, 0;
	st.global.u8 	[%rd16+2], %rs140;
$L__BB0_108:
	add.s32 	%r258, %r258, 1;
	setp.ne.s32 	%p65, %r258, %r251;
	@%p65 bra 	$L__BB0_44;
$L__BB0_109:
	ret;

}


// ===== COMPILED SASS (sm_100) =====

	.target	sm_100

	.elftype	@"ET_EXEC"


//--------------------- .note.nv.tkinfo           --------------------------
	.section	.note.nv.tkinfo,"",@"SHT_NOTE"
	.sectionflags	@"SHF_NOTE_NV_TKINFO"
	.tkinfo
        /*0018*/ 	.word	0x00000002
        /*0030*/ 	.string	""
        /*0030*/ 	.string	"ptxas"
        /*0030*/ 	.string	"Cuda compilation tools, release 13.0, V13.0.88"
        /*0030*/ 	.string	"Build cuda_13.0.r13.0/compiler.36424714_0"
        /*0030*/ 	.string	"-arch sm_100 -m 64 "



//--------------------- .note.nv.cuinfo           --------------------------
	.section	.note.nv.cuinfo,"",@"SHT_NOTE"
	.sectionflags	@"SHF_NOTE_NV_CUINFO"
        /*0018*/ 	.short	0x0002
        /*001a*/ 	.short	0x0064
        /*001c*/ 	.short	0x0082
	.zero		2


//--------------------- .nv.info                  --------------------------
	.section	.nv.info,"",@"SHT_CUDA_INFO"
	.align	4


	//----- nvinfo : EIATTR_REGCOUNT
	.align		4
        /*0000*/ 	.byte	0x04, 0x2f
        /*0002*/ 	.short	(.L_2 - .L_1)
	.align		4
.L_1:
        /*0004*/ 	.word	index@(_Z13EdgeDetectionPA16_5pixelPA16_hmm)
        /*0008*/ 	.word	0x00000020


	//----- nvinfo : EIATTR_FRAME_SIZE
	.align		4
.L_2:
        /*000c*/ 	.byte	0x04, 0x11
        /*000e*/ 	.short	(.L_4 - .L_3)
	.align		4
.L_3:
        /*0010*/ 	.word	index@(_Z13EdgeDetectionPA16_5pixelPA16_hmm)
        /*0014*/ 	.word	0x00000000


	//----- nvinfo : EIATTR_MIN_STACK_SIZE
	.align		4
.L_4:
        /*0018*/ 	.byte	0x04, 0x12
        /*001a*/ 	.short	(.L_6 - .L_5)
	.align		4
.L_5:
        /*001c*/ 	.word	index@(_Z13EdgeDetectionPA16_5pixelPA16_hmm)
        /*0020*/ 	.word	0x00000000
.L_6:


//--------------------- .nv.compat                --------------------------
	.section	.nv.compat,"",@"SHT_CUDA_COMPAT_INFO"
	.align	4
        /*0000*/ 	.byte	0x02, 0x09, 0x00, 0x00, 0x02, 0x02, 0x01, 0x00, 0x02, 0x05, 0x05, 0x00, 0x03, 0x07, 0x01, 0x01
        /*0010*/ 	.byte	0x02, 0x03, 0x00, 0x00, 0x02, 0x06, 0x01, 0x00, 0x04, 0x0b, 0x08, 0x00, 0x09, 0x00, 0x00, 0x00
        /*0020*/ 	.byte	0x00, 0x00, 0x00, 0x00


//--------------------- .nv.info._Z13EdgeDetectionPA16_5pixelPA16_hmm --------------------------
	.section	.nv.info._Z13EdgeDetectionPA16_5pixelPA16_hmm,"",@"SHT_CUDA_INFO"
	.sectionflags	@""
	.align	4


	//----- nvinfo : EIATTR_CUDA_API_VERSION
	.align		4
        /*0000*/ 	.byte	0x04, 0x37
        /*0002*/ 	.short	(.L_8 - .L_7)
.L_7:
        /*0004*/ 	.word	0x00000082


	//----- nvinfo : EIATTR_KPARAM_INFO
	.align		4
.L_8:
        /*0008*/ 	.byte	0x04, 0x17
        /*000a*/ 	.short	(.L_10 - .L_9)
.L_9:
        /*000c*/ 	.word	0x00000000
        /*0010*/ 	.short	0x0003
        /*0012*/ 	.short	0x0018
        /*0014*/ 	.byte	0x00, 0xf0, 0x21, 0x00


	//----- nvinfo : EIATTR_KPARAM_INFO
	.align		4
.L_10:
        /*0018*/ 	.byte	0x04, 0x17
        /*001a*/ 	.short	(.L_12 - .L_11)
.L_11:
        /*001c*/ 	.word	0x00000000
        /*0020*/ 	.short	0x0002
        /*0022*/ 	.short	0x0010
        /*0024*/ 	.byte	0x00, 0xf0, 0x21, 0x00


	//----- nvinfo : EIATTR_KPARAM_INFO
	.align		4
.L_12:
        /*0028*/ 	.byte	0x04, 0x17
        /*002a*/ 	.short	(.L_14 - .L_13)
.L_13:
        /*002c*/ 	.word	0x00000000
        /*0030*/ 	.short	0x0001
        /*0032*/ 	.short	0x0008
        /*0034*/ 	.byte	0x00, 0xf5, 0x21, 0x00


	//----- nvinfo : EIATTR_KPARAM_INFO
	.align		4
.L_14:
        /*0038*/ 	.byte	0x04, 0x17
        /*003a*/ 	.short	(.L_16 - .L_15)
.L_15:
        /*003c*/ 	.word	0x00000000
        /*0040*/ 	.short	0x0000
        /*0042*/ 	.short	0x0000
        /*0044*/ 	.byte	0x00, 0xf5, 0x21, 0x00


	//----- nvinfo : EIATTR_SPARSE_MMA_MASK
	.align		4
.L_16:
        /*0048*/ 	.byte	0x03, 0x50
        /*004a*/ 	.short	0x0000


	//----- nvinfo : EIATTR_MAXREG_COUNT
	.align		4
        /*004c*/ 	.byte	0x03, 0x1b
        /*004e*/ 	.short	0x00ff


	//----- nvinfo : EIATTR_MERCURY_ISA_VERSION
	.align		4
        /*0050*/ 	.byte	0x03, 0x5f
        /*0052*/ 	.short	0x0101


	//----- nvinfo : EIATTR_VRC_CTA_INIT_COUNT
	.align		4
        /*0054*/ 	.byte	0x02, 0x4a
	.zero		1
	.zero		1


	//----- nvinfo : EIATTR_EXIT_INSTR_OFFSETS
	.align		4
        /*0058*/ 	.byte	0x04, 0x1c
        /*005a*/ 	.short	(.L_18 - .L_17)


	//   ....[0]....
.L_17:
        /*005c*/ 	.word	0x000009b0


	//   ....[1]....
        /*0060*/ 	.word	0x00001ff0


	//----- nvinfo : EIATTR_CBANK_PARAM_SIZE
	.align		4
.L_18:
        /*0064*/ 	.byte	0x03, 0x19
        /*0066*/ 	.short	0x0020


	//----- nvinfo : EIATTR_PARAM_CBANK
	.align		4
        /*0068*/ 	.byte	0x04, 0x0a
        /*006a*/ 	.short	(.L_20 - .L_19)
	.align		4
.L_19:
        /*006c*/ 	.word	index@(.nv.constant0._Z13EdgeDetectionPA16_5pixelPA16_hmm)
        /*0070*/ 	.short	0x0380
        /*0072*/ 	.short	0x0020


	//----- nvinfo : EIATTR_SW_WAR
	.align		4
.L_20:
        /*0074*/ 	.byte	0x04, 0x36
        /*0076*/ 	.short	(.L_22 - .L_21)
.L_21:
        /*0078*/ 	.word	0x00000008
.L_22:


//--------------------- .nv.callgraph             --------------------------
	.section	.nv.callgraph,"",@"SHT_CUDA_CALLGRAPH"
	.align	4
	.sectionentsize	8
	.align		4
        /*0000*/ 	.word	0x00000000
	.align		4
        /*0004*/ 	.word	0xffffffff
	.align		4
        /*0008*/ 	.word	0x00000000
	.align		4
        /*000c*/ 	.word	0xfffffffe
	.align		4
        /*0010*/ 	.word	0x00000000
	.align		4
        /*0014*/ 	.word	0xfffffffd
	.align		4
        /*0018*/ 	.word	0x00000000
	.align		4
        /*001c*/ 	.word	0xfffffffc


//--------------------- .nv.constant4             --------------------------
	.section	.nv.constant4,"a",@progbits
	.align	8
	.align		8
.nv.constant4:
        /*0000*/ 	.dword	img_grayscaled


//--------------------- .text._Z13EdgeDetectionPA16_5pixelPA16_hmm --------------------------
	.section	.text._Z13EdgeDetectionPA16_5pixelPA16_hmm,"ax",@progbits
	.align	128
        .global         _Z13EdgeDetectionPA16_5pixelPA16_hmm
        .type           _Z13EdgeDetectionPA16_5pixelPA16_hmm,@function
        .size           _Z13EdgeDetectionPA16_5pixelPA16_hmm,(.L_x_30 - _Z13EdgeDetectionPA16_5pixelPA16_hmm)
        .other          _Z13EdgeDetectionPA16_5pixelPA16_hmm,@"STO_CUDA_ENTRY STV_DEFAULT"
_Z13EdgeDetectionPA16_5pixelPA16_hmm:
.text._Z13EdgeDetectionPA16_5pixelPA16_hmm:
[----:B------:R-:W-:Y:S01]  /*0000*/  LDC R1, c[0x0][0x37c] ;  /* 0x0000df00ff017b82 */ /* 0x000fe20000000800 */
[----:B------:R-:W0:Y:S01]  /*0010*/  S2R R0, SR_TID.Z ;  /* 0x0000000000007919 */ /* 0x000e220000002300 */
[----:B------:R-:W1:Y:S01]  /*0020*/  LDCU UR10, c[0x0][0x360] ;  /* 0x00006c00ff0a77ac */ /* 0x000e620008000800 */
[----:B------:R-:W0:Y:S01]  /*0030*/  S2R R7, SR_CTAID.X ;  /* 0x0000000000077919 */ /* 0x000e220000002500 */
[----:B------:R-:W1:Y:S01]  /*0040*/  LDCU UR12, c[0x0][0x364] ;  /* 0x00006c80ff0c77ac */ /* 0x000e620008000800 */
[----:B------:R-:W2:Y:S01]  /*0050*/  S2R R9, SR_CTAID.Y ;  /* 0x0000000000097919 */ /* 0x000ea20000002600 */
[----:B------:R-:W3:Y:S01]  /*0060*/  LDCU UR13, c[0x0][0x368] ;  /* 0x00006d00ff0d77ac */ /* 0x000ee20008000800 */
[----:B------:R-:W4:Y:S01]  /*0070*/  S2R R5, SR_TID.Y ;  /* 0x0000000000057919 */ /* 0x000f220000002200 */
[----:B------:R-:W3:Y:S01]  /*0080*/  LDCU UR5, c[0x0][0x370] ;  /* 0x00006e00ff0577ac */ /* 0x000ee20008000800 */
[----:B------:R-:W4:Y:S01]  /*0090*/  S2R R3, SR_TID.X ;  /* 0x0000000000037919 */ /* 0x000f220000002100 */
[----:B------:R-:W5:Y:S01]  /*00a0*/  LDCU UR14, c[0x0][0x398] ;  /* 0x00007300ff0e77ac */ /* 0x000f620008000800 */
[----:B------:R-:W5:Y:S01]  /*00b0*/  LDCU UR7, c[0x0][0x390] ;  /* 0x00007200ff0777ac */ /* 0x000f620008000800 */
[----:B------:R-:W4:Y:S01]  /*00c0*/  LDCU UR8, c[0x0][0x374] ;  /* 0x00006e80ff0877ac */ /* 0x000f220008000800 */
[----:B-1----:R-:W-:-:S02]  /*00d0*/  UIMAD UR4, UR10, UR12, URZ ;  /* 0x0000000c0a0472a4 */ /* 0x002fc4000f8e02ff */
[----:B---3--:R-:W-:Y:S01]  /*00e0*/  UIMAD UR9, UR13, UR5, URZ ;  /* 0x000000050d0972a4 */ /* 0x008fe2000f8e02ff */
[----:B------:R-:W1:Y:S01]  /*00f0*/  LDCU UR6, c[0x0][0x390] ;  /* 0x00007200ff0677ac */ /* 0x000e620008000800 */
[----:B0-----:R-:W-:Y:S02]  /*0100*/  IMAD R0, R7, UR13, R0 ;  /* 0x0000000d07007c24 */ /* 0x001fe4000f8e0200 */
[----:B------:R-:W-:Y:S02]  /*0110*/  UIMAD UR4, UR4, UR9, URZ ;  /* 0x00000009040472a4 */ /* 0x000fe4000f8e02ff */
[----:B-----5:R-:W-:Y:S01]  /*0120*/  UIMAD UR5, UR14, UR7, URZ ;  /* 0x000000070e0572a4 */ /* 0x020fe2000f8e02ff */
[----:B--2---:R-:W-:Y:S01]  /*0130*/  IMAD R0, R9, UR9, R0 ;  /* 0x0000000909007c24 */ /* 0x004fe2000f8e0200 */
[----:B------:R-:W0:Y:S03]  /*0140*/  LDCU UR11, c[0x0][0x398] ;  /* 0x00007300ff0b77ac */ /* 0x000e260008000800 */
[----:B----4-:R-:W-:Y:S01]  /*0150*/  IMAD R0, R0, UR12, R5 ;  /* 0x0000000c00007c24 */ /* 0x010fe2000f8e0205 */
[----:B------:R-:W-:-:S02]  /*0160*/  UISETP.GE.AND UP0, UPT, UR5, 0x1, UPT ;  /* 0x000000010500788c */ /* 0x000fc4000bf06270 */
[----:B------:R-:W-:-:S03]  /*0170*/  UIMAD UR8, UR4, UR8, URZ ;  /* 0x00000008040872a4 */ /* 0x000fc6000f8e02ff */
[----:B------:R-:W-:-:S04]  /*0180*/  UMOV UR4, URZ ;  /* 0x000000ff00047c82 */ /* 0x000fc80008000000 */
[----:B-1----:R-:W-:Y:S05]  /*0190*/  BRA.U !UP0, `(.L_x_0) ;  /* 0x0000000108187547 */ /* 0x002fea000b800000 */
[----:B------:R-:W-:-:S05]  /*01a0*/  UMOV UR4, URZ ;  /* 0x000000ff00047c82 */ /* 0x000fca0008000000 */
.L_x_1:
[----:B------:R-:W-:Y:S02]  /*01b0*/  UISETP.GE.U32.AND UP0, UPT, UR5, 0x2, UPT ;  /* 0x000000020500788c */ /* 0x000fe4000bf06070 */
[----:B------:R-:W-:Y:S02]  /*01c0*/  USHF.R.U32.HI UR7, URZ, 0x1, UR5 ;  /* 0x00000001ff077899 */ /* 0x000fe40008011605 */
[----:B------:R-:W-:-:S05]  /*01d0*/  UIADD3 UR4, UPT, UPT, UR4, 0x1, URZ ;  /* 0x0000000104047890 */ /* 0x000fca000fffe0ff */
[----:B------:R-:W-:Y:S01]  /*01e0*/  UMOV UR5, UR7 ;  /* 0x0000000700057c82 */ /* 0x000fe20008000000 */
[----:B------:R-:W-:Y:S06]  /*01f0*/  BRA.U UP0, `(.L_x_1) ;  /* 0xfffffffd00ec7547 */ /* 0x000fec000b83ffff */
.L_x_0:
[----:B------:R-:W-:Y:S01]  /*0200*/  IMAD R0, R0, UR10, R3 ;  /* 0x0000000a00007c24 */ /* 0x000fe2000f8e0203 */
[----:B------:R-:W-:Y:S01]  /*0210*/  UMOV UR5, URZ ;  /* 0x000000ff00057c82 */ /* 0x000fe20008000000 */
[----:B0-----:R-:W-:-:S05]  /*0220*/  UMOV UR7, UR11 ;  /* 0x0000000b00077c82 */ /* 0x001fca0008000000 */
.L_x_2:
[----:B------:R-:W-:Y:S02]  /*0230*/  UISETP.GT.U32.AND UP0, UPT, UR8, 0x1, UPT ;  /* 0x000000010800788c */ /* 0x000fe4000bf04070 */
[----:B------:R-:W-:Y:S02]  /*0240*/  USHF.R.U32.HI UR9, URZ, 0x1, UR8 ;  /* 0x00000001ff097899 */ /* 0x000fe40008011608 */
[----:B------:R-:W-:-:S05]  /*0250*/  UIADD3 UR5, UPT, UPT, UR5, 0x1, URZ ;  /* 0x0000000105057890 */ /* 0x000fca000fffe0ff */
[----:B------:R-:W-:Y:S01]  /*0260*/  UMOV UR8, UR9 ;  /* 0x0000000900087c82 */ /* 0x000fe20008000000 */
[----:B------:R-:W-:Y:S06]  /*0270*/  BRA.U UP0, `(.L_x_2) ;  /* 0xfffffffd00ec7547 */ /* 0x000fec000b83ffff */
[----:B------:R-:W0:Y:S01]  /*0280*/  LDCU UR9, c[0x0][0x39c] ;  /* 0x00007380ff0977ac */ /* 0x000e220008000800 */
[----:B------:R-:W-:Y:S01]  /*0290*/  UIADD3 UR12, UPT, UPT, -UR5, UR4, URZ ;  /* 0x00000004050c7290 */ /* 0x000fe2000fffe1ff */
[----:B------:R-:W-:-:S03]  /*02a0*/  UMOV UR10, 0x1 ;  /* 0x00000001000a7882 */ /* 0x000fc60000000000 */
[----:B------:R-:W-:-:S04]  /*02b0*/  USHF.L.U32 UR8, UR10, UR12, URZ ;  /* 0x0000000c0a087299 */ /* 0x000fc800080006ff */
[----:B------:R-:W-:Y:S02]  /*02c0*/  USHF.R.S32.HI UR4, URZ, 0x1f, UR8 ;  /* 0x0000001fff047899 */ /* 0x000fe40008011408 */
[----:B------:R-:W-:-:S04]  /*02d0*/  UISETP.GT.U32.AND UP0, UPT, UR8, UR14, UPT ;  /* 0x0000000e0800728c */ /* 0x000fc8000bf04070 */
[----:B0-----:R-:W-:-:S09]  /*02e0*/  UISETP.GT.U32.AND.EX UP0, UPT, UR4, UR9, UPT, UP0 ;  /* 0x000000090400728c */ /* 0x001fd2000bf04100 */
[----:B------:R-:W-:Y:S05]  /*02f0*/  BRA.U UP0, `(.L_x_3) ;  /* 0x0000000100d87547 */ /* 0x000fea000b800000 */
[----:B------:R-:W-:Y:S02]  /*0300*/  UISETP.GE.AND UP0, UPT, UR7, 0x1, UPT ;  /* 0x000000010700788c */ /* 0x000fe4000bf06270 */
[----:B------:R-:W-:Y:S01]  /*0310*/  UISETP.NE.AND UP1, UPT, UR12, 0x1f, UPT ;  /* 0x0000001f0c00788c */ /* 0x000fe2000bf25270 */
[----:B------:R-:W-:Y:S01]  /*0320*/  UMOV UR4, URZ ;  /* 0x000000ff00047c82 */ /* 0x000fe20008000000 */
[----:B------:R-:W-:-:S05]  /*0330*/  UMOV UR5, URZ ;  /* 0x000000ff00057c82 */ /* 0x000fca0008000000 */
[----:B------:R-:W-:Y:S05]  /*0340*/  BRA.U !UP0, `(.L_x_4) ;  /* 0x00000001081c7547 */ /* 0x000fea000b800000 */
[----:B------:R-:W-:Y:S01]  /*0350*/  UMOV UR4, URZ ;  /* 0x000000ff00047c82 */ /* 0x000fe20008000000 */
[----:B------:R-:W-:-:S05]  /*0360*/  UMOV UR6, UR7 ;  /* 0x0000000700067c82 */ /* 0x000fca0008000000 */
.L_x_5:
[----:B------:R-:W-:Y:S02]  /*0370*/  UISETP.GE.U32.AND UP0, UPT, UR6, 0x2, UPT ;  /* 0x000000020600788c */ /* 0x000fe4000bf06070 */
[----:B------:R-:W-:Y:S02]  /*0380*/  USHF.R.U32.HI UR9, URZ, 0x1, UR6 ;  /* 0x00000001ff097899 */ /* 0x000fe40008011606 */
[----:B------:R-:W-:-:S05]  /*0390*/  UIADD3 UR4, UPT, UPT, UR4, 0x1, URZ ;  /* 0x0000000104047890 */ /* 0x000fca000fffe0ff */
[----:B------:R-:W-:Y:S01]  /*03a0*/  UMOV UR6, UR9 ;  /* 0x0000000900067c82 */ /* 0x000fe20008000000 */
[----:B------:R-:W-:Y:S06]  /*03b0*/  BRA.U UP0, `(.L_x_5) ;  /* 0xfffffffd00ec7547 */ /* 0x000fec000b83ffff */
.L_x_4:
[----:B------:R-:W-:Y:S05]  /*03c0*/  BRA.U !UP1, `(.L_x_6) ;  /* 0x0000000109187547 */ /* 0x000fea000b800000 */
[----:B------:R-:W-:-:S05]  /*03d0*/  UMOV UR5, URZ ;  /* 0x000000ff00057c82 */ /* 0x000fca0008000000 */
.L_x_7:
[----:B------:R-:W-:Y:S02]  /*03e0*/  UISETP.GT.U32.AND UP0, UPT, UR8, 0x1, UPT ;  /* 0x000000010800788c */ /* 0x000fe4000bf04070 */
[----:B------:R-:W-:Y:S02]  /*03f0*/  USHF.R.U32.HI UR6, URZ, 0x1, UR8 ;  /* 0x00000001ff067899 */ /* 0x000fe40008011608 */
[----:B------:R-:W-:-:S05]  /*0400*/  UIADD3 UR5, UPT, UPT, UR5, 0x1, URZ ;  /* 0x0000000105057890 */ /* 0x000fca000fffe0ff */
[----:B------:R-:W-:Y:S01]  /*0410*/  UMOV UR8, UR6 ;  /* 0x0000000600087c82 */ /* 0x000fe20008000000 */
[----:B------:R-:W-:Y:S06]  /*0420*/  BRA.U UP0, `(.L_x_7) ;  /* 0xfffffffd00ec7547 */ /* 0x000fec000b83ffff */
.L_x_6:
[----:B------:R-:W-:Y:S02]  /*0430*/  UIADD3 UR5, UPT, UPT, -UR5, UR4, URZ ;  /* 0x0000000405057290 */ /* 0x000fe4000fffe1ff */
[----:B------:R-:W-:Y:S02]  /*0440*/  UISETP.GE.AND UP2, UPT, UR7, 0x1, UPT ;  /* 0x000000010700788c */ /* 0x000fe4000bf46270 */
[----:B------:R-:W-:Y:S02]  /*0450*/  USHF.L.U32 UR9, UR10, UR5, URZ ;  /* 0x000000050a097299 */ /* 0x000fe400080006ff */
[----:B------:R-:W-:Y:S02]  /*0460*/  UISETP.NE.AND UP1, UPT, UR5, 0x1f, UPT ;  /* 0x0000001f0500788c */ /* 0x000fe4000bf25270 */
[----:B------:R-:W-:Y:S02]  /*0470*/  USHF.R.U32.HI UR4, URZ, 0x1, UR9 ;  /* 0x00000001ff047899 */ /* 0x000fe40008011609 */
[----:B------:R-:W-:-:S02]  /*0480*/  UISETP.NE.AND UP0, UPT, UR5, 0x1f, UPT ;  /* 0x0000001f0500788c */ /* 0x000fc4000bf05270 */
[----:B------:R-:W-:Y:S02]  /*0490*/  UFLO.U32 UR4, UR4 ;  /* 0x00000004000472bd */ /* 0x000fe400080e0000 */
[----:B------:R-:W-:Y:S02]  /*04a0*/  UIADD3 UR11, UPT, UPT, UR9, -0x1, URZ ;  /* 0xffffffff090b7890 */ /* 0x000fe4000fffe0ff */
[----:B------:R-:W-:Y:S01]  /*04b0*/  UIADD3 UR4, UPT, UPT, -UR4, 0x1f, URZ ;  /* 0x0000001f04047890 */ /* 0x000fe2000fffe1ff */
[----:B------:R-:W-:-:S03]  /*04c0*/  UMOV UR5, URZ ;  /* 0x000000ff00057c82 */ /* 0x000fc60008000000 */
[----:B------:R-:W-:-:S03]  /*04d0*/  UIADD3 UR8, UPT, UPT, -UR4, 0x20, URZ ;  /* 0x0000002004087890 */ /* 0x000fc6000fffe1ff */
[----:B------:R-:W-:Y:S01]  /*04e0*/  UMOV UR4, URZ ;  /* 0x000000ff00047c82 */ /* 0x000fe20008000000 */
[----:B------:R-:W-:Y:S08]  /*04f0*/  BRA.U !UP2, `(.L_x_8) ;  /* 0x000000010a187547 */ /* 0x000ff0000b800000 */
[----:B------:R-:W-:-:S05]  /*0500*/  UMOV UR4, URZ ;  /* 0x000000ff00047c82 */ /* 0x000fca0008000000 */
.L_x_9:
[----:B------:R-:W-:Y:S02]  /*0510*/  UISETP.GE.U32.AND UP2, UPT, UR7, 0x2, UPT ;  /* 0x000000020700788c */ /* 0x000fe4000bf46070 */
[----:B------:R-:W-:Y:S02]  /*0520*/  USHF.R.U32.HI UR6, URZ, 0x1, UR7 ;  /* 0x00000001ff067899 */ /* 0x000fe40008011607 */
[----:B------:R-:W-:-:S05]  /*0530*/  UIADD3 UR4, UPT, UPT, UR4, 0x1, URZ ;  /* 0x0000000104047890 */ /* 0x000fca000fffe0ff */
[----:B------:R-:W-:Y:S01]  /*0540*/  UMOV UR7, UR6 ;  /* 0x0000000600077c82 */ /* 0x000fe20008000000 */
[----:B------:R-:W-:Y:S06]  /*0550*/  BRA.U UP2, `(.L_x_9) ;  /* 0xfffffffd02ec7547 */ /* 0x000fec000b83ffff */
.L_x_8:
[----:B------:R-:W-:Y:S05]  /*0560*/  BRA.U !UP1, `(.L_x_10) ;  /* 0x00000001091c7547 */ /* 0x000fea000b800000 */
[----:B------:R-:W-:Y:S01]  /*0570*/  UMOV UR5, URZ ;  /* 0x000000ff00057c82 */ /* 0x000fe20008000000 */
[----:B------:R-:W-:-:S05]  /*0580*/  UMOV UR6, UR9 ;  /* 0x0000000900067c82 */ /* 0x000fca0008000000 */
.L_x_11:
[----:B------:R-:W-:Y:S02]  /*0590*/  UISETP.GT.U32.AND UP1, UPT, UR6, 0x1, UPT ;  /* 0x000000010600788c */ /* 0x000fe4000bf24070 */
[----:B------:R-:W-:Y:S02]  /*05a0*/  USHF.R.U32.HI UR7, URZ, 0x1, UR6 ;  /* 0x00000001ff077899 */ /* 0x000fe40008011606 */
[----:B------:R-:W-:-:S05]  /*05b0*/  UIADD3 UR5, UPT, UPT, UR5, 0x1, URZ ;  /* 0x0000000105057890 */ /* 0x000fca000fffe0ff */
[----:B------:R-:W-:Y:S01]  /*05c0*/  UMOV UR6, UR7 ;  /* 0x0000000700067c82 */ /* 0x000fe20008000000 */
[----:B------:R-:W-:Y:S06]  /*05d0*/  BRA.U UP1, `(.L_x_11) ;  /* 0xfffffffd01ec7547 */ /* 0x000fec000b83ffff */
.L_x_10:
[----:B------:R-:W-:Y:S01]  /*05e0*/  USEL UR8, UR8, 0xffffffff, UP0 ;  /* 0xffffffff08087887 */ /* 0x000fe20008000000 */
[----:B------:R-:W-:Y:S01]  /*05f0*/  LOP3.LUT R14, R0, UR11, RZ, 0xc0, !PT ;  /* 0x0000000b000e7c12 */ /* 0x000fe2000f8ec0ff */
[----:B------:R-:W-:Y:S01]  /*0600*/  UIADD3 UR4, UPT, UPT, -UR5, UR4, URZ ;  /* 0x0000000405047290 */ /* 0x000fe2000fffe1ff */
[----:B------:R-:W-:Y:S02]  /*0610*/  IMAD.MOV.U32 R20, RZ, RZ, 0x1 ;  /* 0x00000001ff147424 */ /* 0x000fe400078e00ff */
[----:B------:R-:W-:Y:S01]  /*0620*/  SHF.L.U32 R14, R14, UR12, RZ ;  /* 0x0000000c0e0e7c19 */ /* 0x000fe200080006ff */
[----:B------:R-:W-:Y:S01]  /*0630*/  USHF.L.U32 UR7, UR10, UR4, URZ ;  /* 0x000000040a077299 */ /* 0x000fe200080006ff */
[----:B------:R-:W-:Y:S01]  /*0640*/  SHF.R.U32.HI R15, RZ, UR8, R0 ;  /* 0x00000008ff0f7c19 */ /* 0x000fe20008011600 */
[----:B------:R-:W-:Y:S10]  /*0650*/  BRA `(.L_x_12) ;  /* 0x0000000000d07947 */ /* 0x000ff40003800000 */
.L_x_3:
[----:B------:R-:W-:Y:S01]  /*0660*/  UISETP.NE.AND UP0, UPT, UR12, 0x1f, UPT ;  /* 0x0000001f0c00788c */ /* 0x000fe2000bf05270 */
[----:B------:R-:W-:Y:S01]  /*0670*/  UMOV UR7, UR11 ;  /* 0x0000000b00077c82 */ /* 0x000fe20008000000 */
[----:B------:R-:W-:Y:S01]  /*0680*/  UMOV UR4, URZ ;  /* 0x000000ff00047c82 */ /* 0x000fe20008000000 */
[----:B------:R-:W-:Y:S01]  /*0690*/  UISETP.GE.AND UP1, UPT, UR7, 0x1, UPT ;  /* 0x000000010700788c */ /* 0x000fe2000bf26270 */
[----:B------:R-:W-:-:S05]  /*06a0*/  UMOV UR5, URZ ;  /* 0x000000ff00057c82 */ /* 0x000fca0008000000 */
[----:B------:R-:W-:Y:S05]  /*06b0*/  BRA.U !UP0, `(.L_x_13) ;  /* 0x0000000108187547 */ /* 0x000fea000b800000 */
[----:B------:R-:W-:-:S05]  /*06c0*/  UMOV UR4, URZ ;  /* 0x000000ff00047c82 */ /* 0x000fca0008000000 */
.L_x_14:
[----:B------:R-:W-:Y:S02]  /*06d0*/  UISETP.GE.U32.AND UP0, UPT, UR8, 0x2, UPT ;  /* 0x000000020800788c */ /* 0x000fe4000bf06070 */
[----:B------:R-:W-:Y:S02]  /*06e0*/  USHF.R.U32.HI UR9, URZ, 0x1, UR8 ;  /* 0x00000001ff097899 */ /* 0x000fe40008011608 */
[----:B------:R-:W-:-:S05]  /*06f0*/  UIADD3 UR4, UPT, UPT, UR4, 0x1, URZ ;  /* 0x0000000104047890 */ /* 0x000fca000fffe0ff */
[----:B------:R-:W-:Y:S01]  /*0700*/  UMOV UR8, UR9 ;  /* 0x0000000900087c82 */ /* 0x000fe20008000000 */
[----:B------:R-:W-:Y:S06]  /*0710*/  BRA.U UP0, `(.L_x_14) ;  /* 0xfffffffd00ec7547 */ /* 0x000fec000b83ffff */
.L_x_13:
[----:B------:R-:W-:Y:S05]  /*0720*/  BRA.U !UP1, `(.L_x_15) ;  /* 0x00000001091c7547 */ /* 0x000fea000b800000 */
[----:B------:R-:W-:Y:S01]  /*0730*/  UMOV UR5, URZ ;  /* 0x000000ff00057c82 */ /* 0x000fe20008000000 */
[----:B------:R-:W-:-:S05]  /*0740*/  UMOV UR8, UR7 ;  /* 0x0000000700087c82 */ /* 0x000fca0008000000 */
.L_x_16:
[----:B------:R-:W-:Y:S02]  /*0750*/  UISETP.GT.U32.AND UP0, UPT, UR8, 0x1, UPT ;  /* 0x000000010800788c */ /* 0x000fe4000bf04070 */
[----:B------:R-:W-:Y:S02]  /*0760*/  USHF.R.U32.HI UR9, URZ, 0x1, UR8 ;  /* 0x00000001ff097899 */ /* 0x000fe40008011608 */
[----:B------:R-:W-:-:S05]  /*0770*/  UIADD3 UR5, UPT, UPT, UR5, 0x1, URZ ;  /* 0x0000000105057890 */ /* 0x000fca000fffe0ff */
[----:B------:R-:W-:Y:S01]  /*0780*/  UMOV UR8, UR9 ;  /* 0x0000000900087c82 */ /* 0x000fe20008000000 */
[----:B------:R-:W-:Y:S06]  /*0790*/  BRA.U UP0, `(.L_x_16) ;  /* 0xfffffffd00ec7547 */ /* 0x000fec000b83ffff */
.L_x_15:
[----:B------:R-:W-:Y:S02]  /*07a0*/  UIADD3 UR5, UPT, UPT, -UR5, UR4, URZ ;  /* 0x0000000405057290 */ /* 0x000fe4000fffe1ff */
[----:B------:R-:W-:Y:S02]  /*07b0*/  UISETP.GE.AND UP2, UPT, UR6, 0x1, UPT ;  /* 0x000000010600788c */ /* 0x000fe4000bf46270 */
[----:B------:R-:W-:Y:S02]  /*07c0*/  USHF.L.U32 UR11, UR10, UR5, URZ ;  /* 0x000000050a0b7299 */ /* 0x000fe400080006ff */
[----:B------:R-:W-:Y:S02]  /*07d0*/  UISETP.NE.AND UP0, UPT, UR5, 0x1f, UPT ;  /* 0x0000001f0500788c */ /* 0x000fe4000bf05270 */
[----:B------:R-:W-:Y:S02]  /*07e0*/  USHF.R.U32.HI UR4, URZ, 0x1, UR11 ;  /* 0x00000001ff047899 */ /* 0x000fe4000801160b */
[----:B------:R-:W-:-:S02]  /*07f0*/  UISETP.NE.AND UP1, UPT, UR5, 0x1f, UPT ;  /* 0x0000001f0500788c */ /* 0x000fc4000bf25270 */
[----:B------:R-:W-:Y:S01]  /*0800*/  UFLO.U32 UR4, UR4 ;  /* 0x00000004000472bd */ /* 0x000fe200080e0000 */
[----:B------:R-:W-:-:S03]  /*0810*/  UMOV UR5, URZ ;  /* 0x000000ff00057c82 */ /* 0x000fc60008000000 */
[----:B------:R-:W-:-:S04]  /*0820*/  UIADD3 UR4, UPT, UPT, -UR4, 0x1f, URZ ;  /* 0x0000001f04047890 */ /* 0x000fc8000fffe1ff */
[----:B------:R-:W-:-:S03]  /*0830*/  UIADD3 UR9, UPT, UPT, -UR4, 0x20, URZ ;  /* 0x0000002004097890 */ /* 0x000fc6000fffe1ff */
[----:B------:R-:W-:Y:S01]  /*0840*/  UMOV UR4, URZ ;  /* 0x000000ff00047c82 */ /* 0x000fe20008000000 */
[----:B------:R-:W-:Y:S08]  /*0850*/  BRA.U !UP2, `(.L_x_17) ;  /* 0x000000010a187547 */ /* 0x000ff0000b800000 */
[----:B------:R-:W-:-:S05]  /*0860*/  UMOV UR4, URZ ;  /* 0x000000ff00047c82 */ /* 0x000fca0008000000 */
.L_x_18:
[----:B------:R-:W-:Y:S02]  /*0870*/  UISETP.GE.U32.AND UP2, UPT, UR6, 0x2, UPT ;  /* 0x000000020600788c */ /* 0x000fe4000bf46070 */
[----:B------:R-:W-:Y:S02]  /*0880*/  USHF.R.U32.HI UR8, URZ, 0x1, UR6 ;  /* 0x00000001ff087899 */ /* 0x000fe40008011606 */
[----:B------:R-:W-:-:S05]  /*0890*/  UIADD3 UR4, UPT, UPT, UR4, 0x1, URZ ;  /* 0x0000000104047890 */ /* 0x000fca000fffe0ff */
[----:B------:R-:W-:Y:S01]  /*08a0*/  UMOV UR6, UR8 ;  /* 0x0000000800067c82 */ /* 0x000fe20008000000 */
[----:B------:R-:W-:Y:S06]  /*08b0*/  BRA.U UP2, `(.L_x_18) ;  /* 0xfffffffd02ec7547 */ /* 0x000fec000b83ffff */
.L_x_17:
[----:B------:R-:W-:Y:S05]  /*08c0*/  BRA.U !UP0, `(.L_x_19) ;  /* 0x00000001081c7547 */ /* 0x000fea000b800000 */
[----:B------:R-:W-:Y:S01]  /*08d0*/  UMOV UR5, URZ ;  /* 0x000000ff00057c82 */ /* 0x000fe20008000000 */
[----:B------:R-:W-:-:S05]  /*08e0*/  UMOV UR6, UR11 ;  /* 0x0000000b00067c82 */ /* 0x000fca0008000000 */
.L_x_20:
[----:B------:R-:W-:Y:S02]  /*08f0*/  UISETP.GT.U32.AND UP0, UPT, UR6, 0x1, UPT ;  /* 0x000000010600788c */ /* 0x000fe4000bf04070 */
[----:B------:R-:W-:Y:S02]  /*0900*/  USHF.R.U32.HI UR8, URZ, 0x1, UR6 ;  /* 0x00000001ff087899 */ /* 0x000fe40008011606 */
[----:B------:R-:W-:-:S05]  /*0910*/  UIADD3 UR5, UPT, UPT, UR5, 0x1, URZ ;  /* 0x0000000105057890 */ /* 0x000fca000fffe0ff */
[----:B------:R-:W-:Y:S01]  /*0920*/  UMOV UR6, UR8 ;  /* 0x0000000800067c82 */ /* 0x000fe20008000000 */
[----:B------:R-:W-:Y:S06]  /*0930*/  BRA.U UP0, `(.L_x_20) ;  /* 0xfffffffd00ec7547 */ /* 0x000fec000b83ffff */
.L_x_19:
[----:B------:R-:W-:Y:S01]  /*0940*/  UIADD3 UR4, UPT, UPT, -UR5, UR4, URZ ;  /* 0x0000000405047290 */ /* 0x000fe2000fffe1ff */
[----:B------:R-:W-:Y:S01]  /*0950*/  IMAD.MOV.U32 R14, RZ, RZ, RZ ;  /* 0x000000ffff0e7224 */ /* 0x000fe200078e00ff */
[----:B------:R-:W-:Y:S02]  /*0960*/  USEL UR9, UR9, 0xffffffff, UP1 ;  /* 0xffffffff09097887 */ /* 0x000fe40008800000 */
[----:B------:R-:W-:-:S04]  /*0970*/  USHF.L.U32 UR4, UR10, UR4, URZ ;  /* 0x000000040a047299 */ /* 0x000fc800080006ff */
[----:B------:R-:W-:Y:S02]  /*0980*/  SHF.L.U32 R15, R0, UR9, RZ ;  /* 0x00000009000f7c19 */ /* 0x000fe400080006ff */
[----:B------:R-:W-:-:S07]  /*0990*/  IMAD.U32 R20, RZ, RZ, UR4 ;  /* 0x00000004ff147e24 */ /* 0x000fce000f8e00ff */
.L_x_12:
[----:B------:R-:W-:-:S13]  /*09a0*/  ISETP.GE.AND P0, PT, R20, 0x1, PT ;  /* 0x000000011400780c */ /* 0x000fda0003f06270 */
[----:B------:R-:W-:Y:S05]  /*09b0*/  @!P0 EXIT ;  /* 0x000000000000894d */ /* 0x000fea0003800000 */
[----:B------:R-:W0:Y:S01]  /*09c0*/  LDCU.64 UR16, c[0x0][0x358] ;  /* 0x00006b00ff1077ac */ /* 0x000e220008000a00 */
[----:B------:R-:W-:Y:S02]  /*09d0*/  ULOP3.LUT UR8, UR7, 0x3, URZ, 0xc0, !UPT ;  /* 0x0000000307087892 */ /* 0x000fe4000f8ec0ff */
[----:B------:R-:W-:Y:S01]  /*09e0*/  ULOP3.LUT UR6, UR7, 0x7ffffffc, URZ, 0xc0, !UPT ;  /* 0x7ffffffc07067892 */ /* 0x000fe2000f8ec0ff */
[----:B------:R-:W-:-:S11]  /*09f0*/  UMOV UR4, URZ ;  /* 0x000000ff00047c82 */ /* 0x000fd60008000000 */
.L_x_24:
[----:B------:R-:W-:-:S09]  /*0a00*/  UISETP.GE.AND UP0, UPT, UR7, 0x1, UPT ;  /* 0x000000010700788c */ /* 0x000fd2000bf06270 */
[----:B-1234-:R-:W-:Y:S05]  /*0a10*/  BRA.U !UP0, `(.L_x_21) ;  /* 0x0000000508847547 */ /* 0x01efea000b800000 */
[----:B------:R-:W1:Y:S01]  /*0a20*/  LDC.64 R2, c[0x0][0x380] ;  /* 0x0000e000ff027b82 */ /* 0x000e620000000a00 */
[----:B------:R-:W-:Y:S01]  /*0a30*/  UISETP.GE.U32.AND UP0, UPT, UR7, 0x4, UPT ;  /* 0x000000040700788c */ /* 0x000fe2000bf06070 */
[----:B------:R-:W-:Y:S01]  /*0a40*/  VIADD R7, R15, UR4 ;  /* 0x000000040f077c36 */ /* 0x000fe20008000000 */
[----:B------:R-:W-:-:S05]  /*0a50*/  UMOV UR5, URZ ;  /* 0x000000ff00057c82 */ /* 0x000fca0008000000 */
[----:B------:R-:W2:Y:S01]  /*0a60*/  LDC.64 R4, c[0x4][RZ] ;  /* 0x01000000ff047b82 */ /* 0x000ea20000000a00 */
[----:B-1----:R-:W-:-:S04]  /*0a70*/  IMAD.WIDE R2, R7, 0x30, R2 ;  /* 0x0000003007027825 */ /* 0x002fc800078e0202 */
[----:B--2---:R-:W-:Y:S01]  /*0a80*/  IMAD.WIDE R4, R7, 0x10, R4 ;  /* 0x0000001007047825 */ /* 0x004fe200078e0204 */
[----:B------:R-:W-:Y:S06]  /*0a90*/  BRA.U !UP0, `(.L_x_22) ;  /* 0x0000000108c47547 */ /* 0x000fec000b800000 */
[----:B------:R-:W-:-:S05]  /*0aa0*/  UMOV UR5, URZ ;  /* 0x000000ff00057c82 */ /* 0x000fca0008000000 */
.L_x_23:
[----:B--2---:R-:W-:-:S04]  /*0ab0*/  VIADD R9, R14, UR5 ;  /* 0x000000050e097c36 */ /* 0x004fc80008000000 */
[----:B------:R-:W-:-:S05]  /*0ac0*/  IMAD.WIDE R6, R9, 0x3, R2 ;  /* 0x0000000309067825 */ /* 0x000fca00078e0202 */
[----:B0-----:R-:W2:Y:S04]  /*0ad0*/  LDG.E.U8 R0, desc[UR16][R6.64] ;  /* 0x0000001006007981 */ /* 0x001ea8000c1e1100 */
[----:B------:R-:W3:Y:S04]  /*0ae0*/  LDG.E.U8 R8, desc[UR16][R6.64+0x1] ;  /* 0x0000011006087981 */ /* 0x000ee8000c1e1100 */
[----:B------:R-:W4:Y:S01]  /*0af0*/  LDG.E.U8 R10, desc[UR16][R6.64+0x2] ;  /* 0x00000210060a7981 */ /* 0x000f22000c1e1100 */
[----:B--2---:R-:W-:Y:S02]  /*0b00*/  IMAD R0, R0, 0x4c84, RZ ;  /* 0x00004c8400007824 */ /* 0x004fe400078e02ff */
[----:B---3--:R-:W-:-:S03]  /*0b10*/  IMAD R11, R8, 0x9645, RZ ;  /* 0x00009645080b7824 */ /* 0x008fc600078e02ff */
[----:B------:R-:W-:Y:S02]  /*0b20*/  SHF.R.U32.HI R0, RZ, 0x10, R0 ;  /* 0x00000010ff007819 */ /* 0x000fe40000011600 */
[----:B------:R-:W-:Y:S01]  /*0b30*/  IADD3 R8, P0, PT, R4, R9, RZ ;  /* 0x0000000904087210 */ /* 0x000fe20007f1e0ff */
[----:B----4-:R-:W-:Y:S01]  /*0b40*/  IMAD R13, R10, 0x12df, RZ ;  /* 0x000012df0a0d7824 */ /* 0x010fe200078e02ff */
[----:B------:R-:W-:Y:S02]  /*0b50*/  LEA.HI R0, R11, R0, RZ, 0x10 ;  /* 0x000000000b007211 */ /* 0x000fe400078f80ff */
[----:B------:R-:W-:Y:S02]  /*0b60*/  LEA.HI.X.SX32 R9, R9, R5, 0x1, P0 ;  /* 0x0000000509097211 */ /* 0x000fe400000f0eff */
[----:B------:R-:W-:-:S05]  /*0b70*/  LEA.HI R13, R13, R0, RZ, 0x10 ;  /* 0x000000000d0d7211 */ /* 0x000fca00078f80ff */
[----:B------:R0:W-:Y:S04]  /*0b80*/  STG.E.U8 desc[UR16][R8.64], R13 ;  /* 0x0000000d08007986 */ /* 0x0001e8000c101110 */
[----:B------:R-:W2:Y:S04]  /*0b90*/  LDG.E.U8 R0, desc[UR16][R6.64+0x3] ;  /* 0x0000031006007981 */ /* 0x000ea8000c1e1100 */
[----:B------:R-:W3:Y:S04]  /*0ba0*/  LDG.E.U8 R10, desc[UR16][R6.64+0x4] ;  /* 0x00000410060a7981 */ /* 0x000ee8000c1e1100 */
[----:B------:R-:W4:Y:S01]  /*0bb0*/  LDG.E.U8 R12, desc[UR16][R6.64+0x5] ;  /* 0x00000510060c7981 */ /* 0x000f22000c1e1100 */
[----:B--2---:R-:W-:-:S02]  /*0bc0*/  IMAD R0, R0, 0x4c84, RZ ;  /* 0x00004c8400007824 */ /* 0x004fc400078e02ff */
[----:B---3--:R-:W-:-:S03]  /*0bd0*/  IMAD R11, R10, 0x9645, RZ ;  /* 0x000096450a0b7824 */ /* 0x008fc600078e02ff */
[----:B------:R-:W-:Y:S01]  /*0be0*/  SHF.R.U32.HI R0, RZ, 0x10, R0 ;  /* 0x00000010ff007819 */ /* 0x000fe20000011600 */
[----:B----4-:R-:W-:-:S03]  /*0bf0*/  IMAD R17, R12, 0x12df, RZ ;  /* 0x000012df0c117824 */ /* 0x010fc600078e02ff */
[----:B------:R-:W-:-:S04]  /*0c00*/  LEA.HI R0, R11, R0, RZ, 0x10 ;  /* 0x000000000b007211 */ /* 0x000fc800078f80ff */
[----:B------:R-:W-:-:S05]  /*0c10*/  LEA.HI R17, R17, R0, RZ, 0x10 ;  /* 0x0000000011117211 */ /* 0x000fca00078f80ff */
[----:B------:R1:W-:Y:S04]  /*0c20*/  STG.E.U8 desc[UR16][R8.64+0x1], R17 ;  /* 0x0000011108007986 */ /* 0x0003e8000c101110 */
[----:B------:R-:W2:Y:S04]  /*0c30*/  LDG.E.U8 R0, desc[UR16][R6.64+0x6] ;  /* 0x0000061006007981 */ /* 0x000ea8000c1e1100 */
[----:B------:R-:W3:Y:S04]  /*0c40*/  LDG.E.U8 R10, desc[UR16][R6.64+0x7] ;  /* 0x00000710060a7981 */ /* 0x000ee8000c1e1100 */
[----:B------:R-:W0:Y:S01]  /*0c50*/  LDG.E.U8 R12, desc[UR16][R6.64+0x8] ;  /* 0x00000810060c7981 */ /* 0x000e22000c1e1100 */
[----:B--2---:R-:W-:-:S02]  /*0c60*/  IMAD R0, R0, 0x4c84, RZ ;  /* 0x00004c8400007824 */ /* 0x004fc400078e02ff */
[----:B---3--:R-:W-:-:S03]  /*0c70*/  IMAD R11, R10, 0x9645, RZ ;  /* 0x000096450a0b7824 */ /* 0x008fc600078e02ff */
[----:B------:R-:W-:Y:S01]  /*0c80*/  SHF.R.U32.HI R0, RZ, 0x10, R0 ;  /* 0x00000010ff007819 */ /* 0x000fe20000011600 */
[----:B0-----:R-:W-:-:S03]  /*0c90*/  IMAD R13, R12, 0x12df, RZ ;  /* 0x000012df0c0d7824 */ /* 0x001fc600078e02ff */
[----:B------:R-:W-:-:S04]  /*0ca0*/  LEA.HI R0, R11, R0, RZ, 0x10 ;  /* 0x000000000b007211 */ /* 0x000fc800078f80ff */
[----:B------:R-:W-:-:S05]  /*0cb0*/  LEA.HI R13, R13, R0, RZ, 0x10 ;  /* 0x000000000d0d7211 */ /* 0x000fca00078f80ff */
[----:B------:R2:W-:Y:S04]  /*0cc0*/  STG.E.U8 desc[UR16][R8.64+0x2], R13 ;  /* 0x0000020d08007986 */ /* 0x0005e8000c101110 */
[----:B------:R-:W3:Y:S04]  /*0cd0*/  LDG.E.U8 R0, desc[UR16][R6.64+0x9] ;  /* 0x0000091006007981 */ /* 0x000ee8000c1e1100 */
[----:B------:R-:W4:Y:S04]  /*0ce0*/  LDG.E.U8 R10, desc[UR16][R6.64+0xa] ;  /* 0x00000a10060a7981 */ /* 0x000f28000c1e1100 */
[----:B------:R-:W1:Y:S01]  /*0cf0*/  LDG.E.U8 R12, desc[UR16][R6.64+0xb] ;  /* 0x00000b10060c7981 */ /* 0x000e62000c1e1100 */
[----:B------:R-:W-:-:S04]  /*0d00*/  UIADD3 UR5, UPT, UPT, UR5, 0x4, URZ ;  /* 0x0000000405057890 */ /* 0x000fc8000fffe0ff */
[----:B------:R-:W-:Y:S01]  /*0d10*/  UISETP.NE.AND UP0, UPT, UR5, UR6, UPT ;  /* 0x000000060500728c */ /* 0x000fe2000bf05270 */
[----:B---3--:R-:W-:Y:S02]  /*0d20*/  IMAD R0, R0, 0x4c84, RZ ;  /* 0x00004c8400007824 */ /* 0x008fe400078e02ff */
[----:B----4-:R-:W-:-:S03]  /*0d30*/  IMAD R11, R10, 0x9645, RZ ;  /* 0x000096450a0b7824 */ /* 0x010fc600078e02ff */
[----:B------:R-:W-:Y:S01]  /*0d40*/  SHF.R.U32.HI R0, RZ, 0x10, R0 ;  /* 0x00000010ff007819 */ /* 0x000fe20000011600 */
[----:B-1----:R-:W-:-:S03]  /*0d50*/  IMAD R17, R12, 0x12df, RZ ;  /* 0x000012df0c117824 */ /* 0x002fc600078e02ff */
[----:B------:R-:W-:-:S04]  /*0d60*/  LEA.HI R0, R11, R0, RZ, 0x10 ;  /* 0x000000000b007211 */ /* 0x000fc800078f80ff */
[----:B------:R-:W-:-:S05]  /*0d70*/  LEA.HI R17, R17, R0, RZ, 0x10 ;  /* 0x0000000011117211 */ /* 0x000fca00078f80ff */
[----:B------:R2:W-:Y:S01]  /*0d80*/  STG.E.U8 desc[UR16][R8.64+0x3], R17 ;  /* 0x0000031108007986 */ /* 0x0005e2000c101110 */
[----:B------:R-:W-:Y:S05]  /*0d90*/  BRA.U UP0, `(.L_x_23) ;  /* 0xfffffffd00447547 */ /* 0x000fea000b83ffff */
[----:B------:R-:W-:-:S05]  /*0da0*/  UMOV UR5, UR6 ;  /* 0x0000000600057c82 */ /* 0x000fca0008000000 */
.L_x_22:
[----:B------:R-:W-:-:S09]  /*0db0*/  UISETP.NE.AND UP0, UPT, UR8, URZ, UPT ;  /* 0x000000ff0800728c */ /* 0x000fd2000bf05270 */
[----:B------:R-:W-:Y:S05]  /*0dc0*/  BRA.U !UP0, `(.L_x_21) ;  /* 0x0000000108987547 */ /* 0x000fea000b800000 */
[----:B------:R-:W-:-:S04]  /*0dd0*/  VIADD R7, R14, UR5 ;  /* 0x000000050e077c36 */ /* 0x000fc80008000000 */
[----:B------:R-:W-:-:S05]  /*0de0*/  IMAD.WIDE R2, R7, 0x3, R2 ;  /* 0x0000000307027825 */ /* 0x000fca00078e0202 */
[----:B0-----:R-:W3:Y:S04]  /*0df0*/  LDG.E.U8 R0, desc[UR16][R2.64] ;  /* 0x0000001002007981 */ /* 0x001ee8000c1e1100 */
[----:B------:R-:W4:Y:S04]  /*0e00*/  LDG.E.U8 R6, desc[UR16][R2.64+0x1] ;  /* 0x0000011002067981 */ /* 0x000f28000c1e1100 */
[----:B--2---:R-:W2:Y:S01]  /*0e10*/  LDG.E.U8 R8, desc[UR16][R2.64+0x2] ;  /* 0x0000021002087981 */ /* 0x004ea2000c1e1100 */
[----:B------:R-:W-:Y:S01]  /*0e20*/  IADD3 R4, P0, PT, R4, R7, RZ ;  /* 0x0000000704047210 */ /* 0x000fe20007f1e0ff */
[----:B------:R-:W-:-:S03]  /*0e30*/  UISETP.NE.AND UP0, UPT, UR8, 0x1, UPT ;  /* 0x000000010800788c */ /* 0x000fc6000bf05270 */
[----:B------:R-:W-:Y:S01]  /*0e40*/  LEA.HI.X.SX32 R5, R7, R5, 0x1, P0 ;  /* 0x0000000507057211 */ /* 0x000fe200000f0eff */
[----:B---3--:R-:W-:Y:S02]  /*0e50*/  IMAD R0, R0, 0x4c84, RZ ;  /* 0x00004c8400007824 */ /* 0x008fe400078e02ff */
[----:B----4-:R-:W-:-:S03]  /*0e60*/  IMAD R9, R6, 0x9645, RZ ;  /* 0x0000964506097824 */ /* 0x010fc600078e02ff */
[----:B------:R-:W-:Y:S01]  /*0e70*/  SHF.R.U32.HI R0, RZ, 0x10, R0 ;  /* 0x00000010ff007819 */ /* 0x000fe20000011600 */
[----:B--2---:R-:W-:-:S03]  /*0e80*/  IMAD R11, R8, 0x12df, RZ ;  /* 0x000012df080b7824 */ /* 0x004fc600078e02ff */
[----:B------:R-:W-:-:S04]  /*0e90*/  LEA.HI R0, R9, R0, RZ, 0x10 ;  /* 0x0000000009007211 */ /* 0x000fc800078f80ff */
[----:B------:R-:W-:-:S05]  /*0ea0*/  LEA.HI R11, R11, R0, RZ, 0x10 ;  /* 0x000000000b0b7211 */ /* 0x000fca00078f80ff */
[----:B------:R1:W-:Y:S01]  /*0eb0*/  STG.E.U8 desc[UR16][R4.64], R11 ;  /* 0x0000000b04007986 */ /* 0x0003e2000c101110 */
[----:B------:R-:W-:Y:S05]  /*0ec0*/  BRA.U !UP0, `(.L_x_21) ;  /* 0x0000000108587547 */ /* 0x000fea000b800000 */
[----:B------:R-:W2:Y:S04]  /*0ed0*/  LDG.E.U8 R0, desc[UR16][R2.64+0x3] ;  /* 0x0000031002007981 */ /* 0x000ea8000c1e1100 */
[----:B------:R-:W3:Y:S04]  /*0ee0*/  LDG.E.U8 R6, desc[UR16][R2.64+0x4] ;  /* 0x0000041002067981 */ /* 0x000ee8000c1e1100 */
[----:B------:R-:W4:Y:S01]  /*0ef0*/  LDG.E.U8 R8, desc[UR16][R2.64+0x5] ;  /* 0x0000051002087981 */ /* 0x000f22000c1e1100 */
[----:B------:R-:W-:Y:S01]  /*0f00*/  UISETP.NE.AND UP0, UPT, UR8, 0x2, UPT ;  /* 0x000000020800788c */ /* 0x000fe2000bf05270 */
[----:B--2---:R-:W-:-:S02]  /*0f10*/  IMAD R0, R0, 0x4c84, RZ ;  /* 0x00004c8400007824 */ /* 0x004fc400078e02ff */
[----:B---3--:R-:W-:-:S03]  /*0f20*/  IMAD R7, R6, 0x9645, RZ ;  /* 0x0000964506077824 */ /* 0x008fc600078e02ff */
[----:B------:R-:W-:Y:S01]  /*0f30*/  SHF.R.U32.HI R0, RZ, 0x10, R0 ;  /* 0x00000010ff007819 */ /* 0x000fe20000011600 */
[----:B----4-:R-:W-:-:S03]  /*0f40*/  IMAD R9, R8, 0x12df, RZ ;  /* 0x000012df08097824 */ /* 0x010fc600078e02ff */
[----:B------:R-:W-:-:S04]  /*0f50*/  LEA.HI R0, R7, R0, RZ, 0x10 ;  /* 0x0000000007007211 */ /* 0x000fc800078f80ff */
[----:B------:R-:W-:-:S05]  /*0f60*/  LEA.HI R9, R9, R0, RZ, 0x10 ;  /* 0x0000000009097211 */ /* 0x000fca00078f80ff */
[----:B------:R3:W-:Y:S01]  /*0f70*/  STG.E.U8 desc[UR16][R4.64+0x1], R9 ;  /* 0x0000010904007986 */ /* 0x0007e2000c101110 */
[----:B------:R-:W-:Y:S05]  /*0f80*/  BRA.U !UP0, `(.L_x_21) ;  /* 0x0000000108287547 */ /* 0x000fea000b800000 */
[----:B------:R-:W2:Y:S04]  /*0f90*/  LDG.E.U8 R0, desc[UR16][R2.64+0x6] ;  /* 0x0000061002007981 */ /* 0x000ea8000c1e1100 */
[----:B------:R-:W4:Y:S04]  /*0fa0*/  LDG.E.U8 R6, desc[UR16][R2.64+0x7] ;  /* 0x0000071002067981 */ /* 0x000f28000c1e1100 */
[----:B------:R-:W3:Y:S01]  /*0fb0*/  LDG.E.U8 R8, desc[UR16][R2.64+0x8] ;  /* 0x0000081002087981 */ /* 0x000ee2000c1e1100 */
[----:B--2---:R-:W-:Y:S02]  /*0fc0*/  IMAD R0, R0, 0x4c84, RZ ;  /* 0x00004c8400007824 */ /* 0x004fe400078e02ff */
[----:B----4-:R-:W-:-:S03]  /*0fd0*/  IMAD R7, R6, 0x9645, RZ ;  /* 0x0000964506077824 */ /* 0x010fc600078e02ff */
[----:B------:R-:W-:Y:S01]  /*0fe0*/  SHF.R.U32.HI R0, RZ, 0x10, R0 ;  /* 0x00000010ff007819 */ /* 0x000fe20000011600 */
[----:B---3--:R-:W-:-:S03]  /*0ff0*/  IMAD R9, R8, 0x12df, RZ ;  /* 0x000012df08097824 */ /* 0x008fc600078e02ff */
[----:B------:R-:W-:-:S04]  /*1000*/  LEA.HI R0, R7, R0, RZ, 0x10 ;  /* 0x0000000007007211 */ /* 0x000fc800078f80ff */
[----:B------:R-:W-:-:S05]  /*1010*/  LEA.HI R9, R9, R0, RZ, 0x10 ;  /* 0x0000000009097211 */ /* 0x000fca00078f80ff */
[----:B------:R4:W-:Y:S02]  /*1020*/  STG.E.U8 desc[UR16][R4.64+0x2], R9 ;  /* 0x0000020904007986 */ /* 0x0009e4000c101110 */
.L_x_21:
[----:B------:R-:W-:-:S06]  /*1030*/  UIADD3 UR4, UPT, UPT, UR4, 0x1, URZ ;  /* 0x0000000104047890 */ /* 0x000fcc000fffe0ff */
[----:B------:R-:W-:-:S13]  /*1040*/  ISETP.NE.AND P0, PT, R20, UR4, PT ;  /* 0x0000000414007c0c */ /* 0x000fda000bf05270 */
[----:B------:R-:W-:Y:S05]  /*1050*/  @P0 BRA `(.L_x_24) ;  /* 0xfffffff800680947 */ /* 0x000fea000383ffff */
[----:B------:R-:W5:Y:S01]  /*1060*/  LDCU.128 UR12, c[0x0][0x390] ;  /* 0x00007200ff0c77ac */ /* 0x000f620008000c00 */
[----:B------:R-:W-:Y:S01]  /*1070*/  UMOV UR4, URZ ;  /* 0x000000ff00047c82 */ /* 0x000fe20008000000 */
[----:B-----5:R-:W-:Y:S02]  /*1080*/  UIADD3 UR9, UP0, UPT, UR14, -0x1, URZ ;  /* 0xffffffff0e097890 */ /* 0x020fe4000ff1e0ff */
[----:B------:R-:W-:Y:S02]  /*1090*/  UIADD3 UR6, UP1, UPT, UR12, -0x1, URZ ;  /* 0xffffffff0c067890 */ /* 0x000fe4000ff3e0ff */
[----:B------:R-:W-:Y:S02]  /*10a0*/  UIADD3.X UR10, UPT, UPT, UR15, -0x1, URZ, UP0, !UPT ;  /* 0xffffffff0f0a7890 */ /* 0x000fe400087fe4ff */
[----:B------:R-:W-:-:S12]  /*10b0*/  UIADD3.X UR8, UPT, UPT, UR13, -0x1, URZ, UP1, !UPT ;  /* 0xffffffff0d087890 */ /* 0x000fd80008ffe4ff */
.L_x_28:
[----:B------:R-:W-:-:S09]  /*10c0*/  UISETP.GE.AND UP0, UPT, UR7, 0x1, UPT ;  /* 0x000000010700788c */ /* 0x000fd2000bf06270 */
[----:B0-2---:R-:W-:Y:S05]  /*10d0*/  BRA.U !UP0, `(.L_x_25) ;  /* 0x0000000d08b87547 */ /* 0x005fea000b800000 */
[----:B-1-34-:R-:W1:Y:S01]  /*10e0*/  LDC.64 R4, c[0x4][RZ] ;  /* 0x01000000ff047b82 */ /* 0x01ae620000000a00 */
[----:B------:R-:W-:Y:S01]  /*10f0*/  UISETP.GE.U32.AND UP0, UPT, UR7, 0x4, UPT ;  /* 0x000000040700788c */ /* 0x000fe2000bf06070 */
[----:B--2---:R-:W-:Y:S01]  /*1100*/  VIADD R17, R15, UR4 ;  /* 0x000000040f117c36 */ /* 0x004fe20008000000 */
[----:B------:R-:W-:-:S03]  /*1110*/  UMOV UR5, URZ ;  /* 0x000000ff00057c82 */ /* 0x000fc60008000000 */
[C---:B------:R-:W-:Y:S02]  /*1120*/  VIADD R3, R17.reuse, 0xffffffff ;  /* 0xffffffff11037836 */ /* 0x040fe40000000000 */
[----:B------:R-:W-:-:S05]  /*1130*/  VIADD R22, R17, 0x1 ;  /* 0x0000000111167836 */ /* 0x000fca0000000000 */
[----:B------:R-:W-:Y:S01]  /*1140*/  SHF.R.S32.HI R16, RZ, 0x1f, R22 ;  /* 0x0000001fff107819 */ /* 0x000fe20000011416 */
[----:B-1----:R-:W-:-:S04]  /*1150*/  IMAD.WIDE.U32 R2, R3, 0x10, R4 ;  /* 0x0000001003027825 */ /* 0x002fc800078e0004 */
[----:B------:R-:W-:Y:S01]  /*1160*/  IMAD.WIDE R4, R17, 0x10, R4 ;  /* 0x0000001011047825 */ /* 0x000fe200078e0204 */
[----:B------:R-:W-:Y:S06]  /*1170*/  BRA.U !UP0, `(.L_x_26) ;  /* 0x0000000908007547 */ /* 0x000fec000b800000 */
[----:B------:R-:W1:Y:S01]  /*1180*/  LDC.64 R6, c[0x0][0x388] ;  /* 0x0000e200ff067b82 */ /* 0x000e620000000a00 */
[----:B------:R-:W-:-:S05]  /*1190*/  UMOV UR5, URZ ;  /* 0x000000ff00057c82 */ /* 0x000fca0008000000 */
.L_x_27:
[----:B------:R-:W-:Y:S02]  /*11a0*/  VIADD R21, R14, UR5 ;  /* 0x000000050e157c36 */ /* 0x000fe40008000000 */
[----:B--2---:R-:W-:Y:S02]  /*11b0*/  IMAD.U32 R9, RZ, RZ, UR10 ;  /* 0x0000000aff097e24 */ /* 0x004fe4000f8e00ff */
[----:B------:R-:W-:Y:S01]  /*11c0*/  VIADD R23, R21, 0x1 ;  /* 0x0000000115177836 */ /* 0x000fe20000000000 */
[----:B------:R-:W-:Y:S02]  /*11d0*/  SHF.R.S32.HI R19, RZ, 0x1f, R21 ;  /* 0x0000001fff137819 */ /* 0x000fe40000011415 */
[----:B------:R-:W-:Y:S02]  /*11e0*/  IADD3 R12, P3, PT, R4, R21, RZ ;  /* 0x00000015040c7210 */ /* 0x000fe40007f7e0ff */
[----:B------:R-:W-:Y:S02]  /*11f0*/  ISETP.LE.U32.AND P1, PT, R23, UR9, PT ;  /* 0x0000000917007c0c */ /* 0x000fe4000bf23070 */
[----:B------:R-:W-:Y:S01]  /*1200*/  SHF.R.S32.HI R8, RZ, 0x1f, R23 ;  /* 0x0000001fff087819 */ /* 0x000fe20000011417 */
[----:B------:R-:W-:-:S03]  /*1210*/  IMAD.X R13, R5, 0x1, R19, P3 ;  /* 0x00000001050d7824 */ /* 0x000fc600018e0613 */
[----:B------:R-:W-:Y:S02]  /*1220*/  ISETP.GE.U32.AND.EX P1, PT, R9, R8, PT, P1 ;  /* 0x000000080900720c */ /* 0x000fe40003f26110 */
[----:B0-----:R-:W2:Y:S01]  /*1230*/  LDG.E.U8 R0, desc[UR16][R12.64] ;  /* 0x000000100c007981 */ /* 0x001ea2000c1e1100 */
[----:B------:R-:W-:Y:S01]  /*1240*/  ISETP.GE.AND P4, PT, R21, 0x1, PT ;  /* 0x000000011500780c */ /* 0x000fe20003f86270 */
[----:B------:R-:W-:Y:S01]  /*1250*/  IMAD.U32 R9, RZ, RZ, UR8 ;  /* 0x00000008ff097e24 */ /* 0x000fe2000f8e00ff */
[----:B------:R-:W-:-:S04]  /*1260*/  ISETP.LE.U32.AND P0, PT, R22, UR6, PT ;  /* 0x0000000616007c0c */ /* 0x000fc8000bf03070 */
[----:B------:R-:W-:-:S04]  /*1270*/  ISETP.GE.U32.AND.EX P0, PT, R9, R16, PT, P0 ;  /* 0x000000100900720c */ /* 0x000fc80003f06100 */
[----:B------:R-:W3:Y:S03]  /*1280*/  @P1 LDG.E.U8 R25, desc[UR16][R12.64+0x1] ;  /* 0x000001100c191981 */ /* 0x000ee6000c1e1100 */
[----:B------:R-:W-:-:S05]  /*1290*/  @P4 VIADD R9, R21, 0xffffffff ;  /* 0xffffffff15094836 */ /* 0x000fca0000000000 */
[----:B------:R-:W-:Y:S01]  /*12a0*/  @P4 IADD3 R8, P2, PT, R4, R9, RZ ;  /* 0x0000000904084210 */ /* 0x000fe20007f5e0ff */
[----:B------:R-:W4:Y:S01]  /*12b0*/  @P0 LDG.E.U8 R29, desc[UR16][R12.64+0x10] ;  /* 0x000010100c1d0981 */ /* 0x000f22000c1e1100 */
[----:B------:R-:W-:-:S03]  /*12c0*/  IADD3 R10, P5, PT, R2, R21, RZ ;  /* 0x00000015020a7210 */ /* 0x000fc60007fbe0ff */
[----:B------:R-:W-:Y:S01]  /*12d0*/  @P4 IMAD.X R9, RZ, RZ, R5, P2 ;  /* 0x000000ffff094224 */ /* 0x000fe200010e0605 */
[----:B------:R-:W-:-:S05]  /*12e0*/  ISETP.GE.AND P2, PT, R17, 0x1, PT ;  /* 0x000000011100780c */ /* 0x000fca0003f46270 */
[----:B------:R-:W5:Y:S01]  /*12f0*/  @P4 LDG.E.U8 R9, desc[UR16][R8.64] ;  /* 0x0000001008094981 */ /* 0x000f62000c1e1100 */
[----:B------:R-:W-:-:S07]  /*1300*/  IMAD.X R11, R3, 0x1, R19, P5 ;  /* 0x00000001030b7824 */ /* 0x000fce00028e0613 */
[----:B------:R-:W5:Y:S01]  /*1310*/  @P2 LDG.E.U8 R27, desc[UR16][R10.64] ;  /* 0x000000100a1b2981 */ /* 0x000f62000c1e1100 */
[----:B--2---:R-:W-:-:S04]  /*1320*/  IMAD.SHL.U32 R0, R0, 0x4, RZ ;  /* 0x0000000400007824 */ /* 0x004fc800078e00ff */
[----:B------:R-:W-:-:S05]  /*1330*/  IMAD.MOV R0, RZ, RZ, -R0 ;  /* 0x000000ffff007224 */ /* 0x000fca00078e0a00 */
[----:B------:R-:W-:-:S05]  /*1340*/  PRMT R0, R0, 0x7710, RZ ;  /* 0x0000771000007816 */ /* 0x000fca00000000ff */
[----:B---3--:R-:W-:-:S05]  /*1350*/  @P1 IMAD.IADD R25, R0, 0x1, R25 ;  /* 0x0000000100191824 */ /* 0x008fca00078e0219 */
[----:B------:R-:W-:Y:S01]  /*1360*/  @P1 PRMT R0, R25, 0x7610, R0 ;  /* 0x0000761019001816 */ /* 0x000fe20000000000 */
[----:B------:R-:W-:-:S04]  /*1370*/  VIADD R25, R21, 0x2 ;  /* 0x0000000215197836 */ /* 0x000fc80000000000 */
[----:B----4-:R-:W-:Y:S01]  /*1380*/  @P0 IMAD.IADD R29, R0, 0x1, R29 ;  /* 0x00000001001d0824 */ /* 0x010fe200078e021d */
[----:B------:R-:W-:-:S04]  /*1390*/  SHF.R.S32.HI R18, RZ, 0x1f, R25 ;  /* 0x0000001fff127819 */ /* 0x000fc80000011419 */
[----:B------:R-:W-:-:S05]  /*13a0*/  @P0 PRMT R0, R29, 0x7610, R0 ;  /* 0x000076101d000816 */ /* 0x000fca0000000000 */
[----:B-----5:R-:W-:-:S05]  /*13b0*/  @P4 IMAD.IADD R9, R0, 0x1, R9 ;  /* 0x0000000100094824 */ /* 0x020fca00078e0209 */
[----:B------:R-:W-:Y:S01]  /*13c0*/  @P4 PRMT R0, R9, 0x7610, R0 ;  /* 0x0000761009004816 */ /* 0x000fe20000000000 */
[----:B-1----:R-:W-:-:S04]  /*13d0*/  IMAD.WIDE R8, R17, 0x10, R6 ;  /* 0x0000001011087825 */ /* 0x002fc800078e0206 */
[----:B------:R-:W-:Y:S01]  /*13e0*/  @P2 IMAD.IADD R27, R0, 0x1, R27 ;  /* 0x00000001001b2824 */ /* 0x000fe200078e021b */
[----:B------:R-:W-:-:S04]  /*13f0*/  IADD3 R8, P1, PT, R21, R8, RZ ;  /* 0x0000000815087210 */ /* 0x000fc80007f3e0ff */
[----:B------:R-:W-:Y:S01]  /*1400*/  @P2 PRMT R0, R27, 0x7610, R0 ;  /* 0x000076101b002816 */ /* 0x000fe20000000000 */
[----:B------:R-:W-:Y:S01]  /*1410*/  IMAD.X R9, R9, 0x1, R19, P1 ;  /* 0x0000000109097824 */ /* 0x000fe200008e0613 */
[----:B------:R-:W-:Y:S01]  /*1420*/  ISETP.LE.U32.AND P1, PT, R25, UR9, PT ;  /* 0x0000000919007c0c */ /* 0x000fe2000bf23070 */
[----:B------:R-:W-:Y:S01]  /*1430*/  IMAD.U32 R19, RZ, RZ, UR10 ;  /* 0x0000000aff137e24 */ /* 0x000fe2000f8e00ff */
[----:B------:R-:W-:-:S04]  /*1440*/  VIMNMX.S16x2.RELU R0, PT, PT, R0, 0xff00ff, PT ;  /* 0x00ff00ff00007848 */ /* 0x000fc80003fe1300 */
[----:B------:R-:W-:Y:S02]  /*1450*/  PRMT R26, R0, 0x7610, R26 ;  /* 0x00007610001a7816 */ /* 0x000fe4000000001a */
[----:B------:R-:W-:-:S03]  /*1460*/  ISETP.GE.U32.AND.EX P1, PT, R19, R18, PT, P1 ;  /* 0x000000121300720c */ /* 0x000fc60003f26110 */
[----:B------:R0:W-:Y:S04]  /*1470*/  STG.E.U8 desc[UR16][R8.64], R26 ;  /* 0x0000001a08007986 */ /* 0x0001e8000c101110 */
[----:B------:R-:W2:Y:S01]  /*1480*/  LDG.E.U8 R0, desc[UR16][R12.64+0x1] ;  /* 0x000001100c007981 */ /* 0x000ea2000c1e1100 */
[----:B------:R-:W-:-:S03]  /*1490*/  ISETP.GT.U32.AND P4, PT, R21, 0x7ffffffe, PT ;  /* 0x7ffffffe1500780c */ /* 0x000fc60003f84070 */
[----:B------:R-:W3:Y:S04]  /*14a0*/  @P0 LDG.E.U8 R29, desc[UR16][R12.64+0x11] ;  /* 0x000011100c1d0981 */ /* 0x000ee8000c1e1100 */
[----:B------:R-:W4:Y:S04]  /*14b0*/  @P1 LDG.E.U8 R27, desc[UR16][R12.64+0x2] ;  /* 0x000002100c1b1981 */ /* 0x000f28000c1e1100 */
[----:B------:R-:W5:Y:S02]  /*14c0*/  @P2 LDG.E.U8 R24, desc[UR16][R10.64+0x1] ;  /* 0x000001100a182981 */ /* 0x000f64000c1e1100 */
[----:B------:R-:W-:-:S02]  /*14d0*/  @!P4 IMAD.X R19, RZ, RZ, R5, P3 ;  /* 0x000000ffff13c224 */ /* 0x000fc400018e0605 */
[----:B------:R-:W-:-:S05]  /*14e0*/  @!P4 IMAD.MOV.U32 R18, RZ, RZ, R12 ;  /* 0x000000ffff12c224 */ /* 0x000fca00078e000c */
[----:B------:R-:W0:Y:S01]  /*14f0*/  @!P4 LDG.E.U8 R19, desc[UR16][R18.64] ;  /* 0x000000101213c981 */ /* 0x000e22000c1e1100 */
[----:B------:R-:W-:Y:S01]  /*1500*/  ISETP.GE.AND P3, PT, R25, 0x1, PT ;  /* 0x000000011900780c */ /* 0x000fe20003f66270 */
[----:B--2---:R-:W-:-:S04]  /*1510*/  IMAD.SHL.U32 R0, R0, 0x4, RZ ;  /* 0x0000000400007824 */ /* 0x004fc800078e00ff */
[----:B------:R-:W-:-:S05]  /*1520*/  IMAD.MOV R0, RZ, RZ, -R0 ;  /* 0x000000ffff007224 */ /* 0x000fca00078e0a00 */
[----:B------:R-:W-:-:S05]  /*1530*/  PRMT R0, R0, 0x7710, RZ ;  /* 0x0000771000007816 */ /* 0x000fca00000000ff */
[----:B----4-:R-:W-:-:S05]  /*1540*/  @P1 IMAD.IADD R27, R0, 0x1, R27 ;  /* 0x00000001001b1824 */ /* 0x010fca00078e021b */
[----:B------:R-:W-:-:S05]  /*1550*/  @P1 PRMT R0, R27, 0x7610, R0 ;  /* 0x000076101b001816 */ /* 0x000fca0000000000 */
[----:B---3--:R-:W-:-:S05]  /*1560*/  @P0 IMAD.IADD R29, R0, 0x1, R29 ;  /* 0x00000001001d0824 */ /* 0x008fca00078e021d */
[----:B------:R-:W-:-:S05]  /*1570*/  @P0 PRMT R0, R29, 0x7610, R0 ;  /* 0x000076101d000816 */ /* 0x000fca0000000000 */
[----:B0-----:R-:W-:-:S05]  /*1580*/  @!P4 IMAD.IADD R26, R0, 0x1, R19 ;  /* 0x00000001001ac824 */ /* 0x001fca00078e0213 */
[----:B------:R-:W-:-:S05]  /*1590*/  @!P4 PRMT R0, R26, 0x7610, R0 ;  /* 0x000076101a00c816 */ /* 0x000fca0000000000 */
[----:B-----5:R-:W-:-:S05]  /*15a0*/  @P2 IMAD.IADD R24, R0, 0x1, R24 ;  /* 0x0000000100182824 */ /* 0x020fca00078e0218 */
[----:B------:R-:W-:Y:S01]  /*15b0*/  @P2 PRMT R0, R24, 0x7610, R0 ;  /* 0x0000761018002816 */ /* 0x000fe20000000000 */
[----:B------:R-:W-:-:S03]  /*15c0*/  VIADD R24, R21, 0x3 ;  /* 0x0000000315187836 */ /* 0x000fc60000000000 */
[----:B------:R-:W-:Y:S01]  /*15d0*/  VIMNMX.S16x2.RELU R0, PT, PT, R0, 0xff00ff, PT ;  /* 0x00ff00ff00007848 */ /* 0x000fe20003fe1300 */
[----:B------:R-:W-:-:S03]  /*15e0*/  IMAD.U32 R19, RZ, RZ, UR10 ;  /* 0x0000000aff137e24 */ /* 0x000fc6000f8e00ff */
[----:B------:R-:W-:Y:S02]  /*15f0*/  PRMT R26, R0, 0x7610, R26 ;  /* 0x00007610001a7816 */ /* 0x000fe4000000001a */
[----:B------:R-:W-:Y:S02]  /*1600*/  ISETP.LE.U32.AND P1, PT, R24, UR9, PT ;  /* 0x0000000918007c0c */ /* 0x000fe4000bf23070 */
[----:B------:R-:W-:Y:S01]  /*1610*/  SHF.R.S32.HI R18, RZ, 0x1f, R24 ;  /* 0x0000001fff127819 */ /* 0x000fe20000011418 */
[----:B------:R0:W-:Y:S03]  /*1620*/  STG.E.U8 desc[UR16][R8.64+0x1], R26 ;  /* 0x0000011a08007986 */ /* 0x0001e6000c101110 */
[----:B------:R-:W-:Y:S01]  /*1630*/  ISETP.GE.U32.AND.EX P1, PT, R19, R18, PT, P1 ;  /* 0x000000121300720c */ /* 0x000fe20003f26110 */
[----:B------:R-:W2:Y:S01]  /*1640*/  LDG.E.U8 R0, desc[UR16][R12.64+0x2] ;  /* 0x000002100c007981 */ /* 0x000ea2000c1e1100 */
[----:B------:R-:W-:-:S03]  /*1650*/  @P3 IADD3 R18, P4, PT, R4, R23, RZ ;  /* 0x0000001704123210 */ /* 0x000fc60007f9e0ff */
[----:B------:R-:W3:Y:S04]  /*1660*/  @P0 LDG.E.U8 R23, desc[UR16][R12.64+0x12] ;  /* 0x000012100c170981 */ /* 0x000ee8000c1e1100 */
[----:B------:R-:W4:Y:S04]  /*1670*/  @P2 LDG.E.U8 R29, desc[UR16][R10.64+0x2] ;  /* 0x000002100a1d2981 */ /* 0x000f28000c1e1100 */
[----:B------:R-:W5:Y:S01]  /*1680*/  @P1 LDG.E.U8 R27, desc[UR16][R12.64+0x3] ;  /* 0x000003100c1b1981 */ /* 0x000f62000c1e1100 */
[----:B------:R-:W-:-:S06]  /*1690*/  @P3 IMAD.X R19, RZ, RZ, R5, P4 ;  /* 0x000000ffff133224 */ /* 0x000fcc00020e0605 */
[----:B------:R1:W4:Y:S01]  /*16a0*/  @P3 LDG.E.U8 R19, desc[UR16][R18.64] ;  /* 0x0000001012133981 */ /* 0x000322000c1e1100 */
[----:B------:R-:W-:Y:S02]  /*16b0*/  VIADD R21, R21, 0x4 ;  /* 0x0000000415157836 */ /* 0x000fe40000000000 */
[----:B-1----:R-:W-:Y:S02]  /*16c0*/  IMAD.U32 R18, RZ, RZ, UR10 ;  /* 0x0000000aff127e24 */ /* 0x002fe4000f8e00ff */
[----:B--2---:R-:W-:-:S04]  /*16d0*/  IMAD.SHL.U32 R0, R0, 0x4, RZ ;  /* 0x0000000400007824 */ /* 0x004fc800078e00ff */
[----:B------:R-:W-:-:S05]  /*16e0*/  IMAD.MOV R0, RZ, RZ, -R0 ;  /* 0x000000ffff007224 */ /* 0x000fca00078e0a00 */
[----:B------:R-:W-:-:S05]  /*16f0*/  PRMT R0, R0, 0x7710, RZ ;  /* 0x0000771000007816 */ /* 0x000fca00000000ff */
[----:B-----5:R-:W-:-:S05]  /*1700*/  @P1 IMAD.IADD R27, R0, 0x1, R27 ;  /* 0x00000001001b1824 */ /* 0x020fca00078e021b */
[----:B------:R-:W-:-:S05]  /*1710*/  @P1 PRMT R0, R27, 0x7610, R0 ;  /* 0x000076101b001816 */ /* 0x000fca0000000000 */
[----:B---3--:R-:W-:-:S05]  /*1720*/  @P0 IMAD.IADD R23, R0, 0x1, R23 ;  /* 0x0000000100170824 */ /* 0x008fca00078e0217 */
[----:B------:R-:W-:-:S05]  /*1730*/  @P0 PRMT R0, R23, 0x7610, R0 ;  /* 0x0000761017000816 */ /* 0x000fca0000000000 */
[----:B----4-:R-:W-:-:S05]  /*1740*/  @P3 IMAD.IADD R23, R0, 0x1, R19 ;  /* 0x0000000100173824 */ /* 0x010fca00078e0213 */
[----:B------:R-:W-:-:S05]  /*1750*/  @P3 PRMT R0, R23, 0x7610, R0 ;  /* 0x0000761017003816 */ /* 0x000fca0000000000 */
[----:B------:R-:W-:-:S05]  /*1760*/  @P2 IMAD.IADD R29, R0, 0x1, R29 ;  /* 0x00000001001d2824 */ /* 0x000fca00078e021d */
[----:B------:R-:W-:-:S04]  /*1770*/  @P2 PRMT R0, R29, 0x7610, R0 ;  /* 0x000076101d002816 */ /* 0x000fc80000000000 */
[----:B------:R-:W-:Y:S02]  /*1780*/  VIMNMX.S16x2.RELU R0, PT, PT, R0, 0xff00ff, PT ;  /* 0x00ff00ff00007848 */ /* 0x000fe40003fe1300 */
[----:B------:R-:W-:Y:S02]  /*1790*/  ISETP.LE.U32.AND P1, PT, R21, UR9, PT ;  /* 0x0000000915007c0c */ /* 0x000fe4000bf23070 */
[----:B0-----:R-:W-:Y:S02]  /*17a0*/  PRMT R26, R0, 0x7610, R26 ;  /* 0x00007610001a7816 */ /* 0x001fe4000000001a */
[----:B------:R-:W-:-:S03]  /*17b0*/  SHF.R.S32.HI R21, RZ, 0x1f, R21 ;  /* 0x0000001fff157819 */ /* 0x000fc60000011415 */
[----:B------:R2:W-:Y:S01]  /*17c0*/  STG.E.U8 desc[UR16][R8.64+0x2], R26 ;  /* 0x0000021a08007986 */ /* 0x0005e2000c101110 */
[----:B------:R-:W-:-:S03]  /*17d0*/  ISETP.GE.U32.AND.EX P1, PT, R18, R21, PT, P1 ;  /* 0x000000151200720c */ /* 0x000fc60003f26110 */
[----:B------:R-:W3:Y:S01]  /*17e0*/  LDG.E.U8 R0, desc[UR16][R12.64+0x3] ;  /* 0x000003100c007981 */ /* 0x000ee2000c1e1100 */
[----:B------:R-:W-:-:S03]  /*17f0*/  ISETP.GE.AND P3, PT, R24, 0x1, PT ;  /* 0x000000011800780c */ /* 0x000fc60003f66270 */
[----:B------:R-:W4:Y:S04]  /*1800*/  @P0 LDG.E.U8 R23, desc[UR16][R12.64+0x13] ;  /* 0x000013100c170981 */ /* 0x000f28000c1e1100 */
[----:B------:R-:W5:Y:S04]  /*1810*/  @P2 LDG.E.U8 R11, desc[UR16][R10.64+0x3] ;  /* 0x000003100a0b2981 */ /* 0x000f68000c1e1100 */
[----:B------:R-:W2:Y:S02]  /*1820*/  @P1 LDG.E.U8 R21, desc[UR16][R12.64+0x4] ;  /* 0x000004100c151981 */ /* 0x000ea4000c1e1100 */
[----:B------:R-:W-:-:S05]  /*1830*/  @P3 IADD3 R18, P4, PT, R4, R25, RZ ;  /* 0x0000001904123210 */ /* 0x000fca0007f9e0ff */
[----:B------:R-:W-:-:S06]  /*1840*/  @P3 IMAD.X R19, RZ, RZ, R5, P4 ;  /* 0x000000ffff133224 */ /* 0x000fcc00020e0605 */
[----:B------:R-:W5:Y:S01]  /*1850*/  @P3 LDG.E.U8 R19, desc[UR16][R18.64] ;  /* 0x0000001012133981 */ /* 0x000f62000c1e1100 */
[----:B------:R-:W-:Y:S02]  /*1860*/  ULOP3.LUT UR11, UR7, 0x7ffffffc, URZ, 0xc0, !UPT ;  /* 0x7ffffffc070b7892 */ /* 0x000fe4000f8ec0ff */
[----:B------:R-:W-:-:S04]  /*1870*/  UIADD3 UR5, UPT, UPT, UR5, 0x4, URZ ;  /* 0x0000000405057890 */ /* 0x000fc8000fffe0ff */
[----:B------:R-:W-:Y:S01]  /*1880*/  UISETP.NE.AND UP0, UPT, UR5, UR11, UPT ;  /* 0x0000000b0500728c */ /* 0x000fe2000bf05270 */
[----:B---3--:R-:W-:-:S04]  /*1890*/  IMAD.SHL.U32 R0, R0, 0x4, RZ ;  /* 0x0000000400007824 */ /* 0x008fc800078e00ff */
[----:B------:R-:W-:-:S05]  /*18a0*/  IMAD.MOV R0, RZ, RZ, -R0 ;  /* 0x000000ffff007224 */ /* 0x000fca00078e0a00 */
[----:B------:R-:W-:-:S05]  /*18b0*/  PRMT R0, R0, 0x7710, RZ ;  /* 0x0000771000007816 */ /* 0x000fca00000000ff */
[----:B--2---:R-:W-:-:S05]  /*18c0*/  @P1 IMAD.IADD R21, R0, 0x1, R21 ;  /* 0x0000000100151824 */ /* 0x004fca00078e0215 */
[----:B------:R-:W-:-:S05]  /*18d0*/  @P1 PRMT R0, R21, 0x7610, R0 ;  /* 0x0000761015001816 */ /* 0x000fca0000000000 */
[----:B----4-:R-:W-:-:S05]  /*18e0*/  @P0 IMAD.IADD R23, R0, 0x1, R23 ;  /* 0x0000000100170824 */ /* 0x010fca00078e0217 */
[----:B------:R-:W-:-:S05]  /*18f0*/  @P0 PRMT R0, R23, 0x7610, R0 ;  /* 0x0000761017000816 */ /* 0x000fca0000000000 */
[----:B-----5:R-:W-:-:S05]  /*1900*/  @P3 IMAD.IADD R12, R0, 0x1, R19 ;  /* 0x00000001000c3824 */ /* 0x020fca00078e0213 */
[----:B------:R-:W-:-:S05]  /*1910*/  @P3 PRMT R0, R12, 0x7610, R0 ;  /* 0x000076100c003816 */ /* 0x000fca0000000000 */
[----:B------:R-:W-:-:S05]  /*1920*/  @P2 IMAD.IADD R11, R0, 0x1, R11 ;  /* 0x00000001000b2824 */ /* 0x000fca00078e020b */
[----:B------:R-:W-:-:S04]  /*1930*/  @P2 PRMT R0, R11, 0x7610, R0 ;  /* 0x000076100b002816 */ /* 0x000fc80000000000 */
[----:B------:R-:W-:-:S05]  /*1940*/  VIMNMX.S16x2.RELU R0, PT, PT, R0, 0xff00ff, PT ;  /* 0x00ff00ff00007848 */ /* 0x000fca0003fe1300 */
[----:B------:R2:W-:Y:S01]  /*1950*/  STG.E.U8 desc[UR16][R8.64+0x3], R0 ;  /* 0x0000030008007986 */ /* 0x0005e2000c101110 */
[----:B------:R-:W-:Y:S05]  /*1960*/  BRA.U UP0, `(.L_x_27) ;  /* 0xfffffff9000c7547 */ /* 0x000fea000b83ffff */
[----:B------:R-:W-:-:S05]  /*1970*/  UMOV UR5, UR11 ;  /* 0x0000000b00057c82 */ /* 0x000fca0008000000 */
.L_x_26:
[----:B------:R-:W-:-:S04]  /*1980*/  ULOP3.LUT UR11, UR7, 0x3, URZ, 0xc0, !UPT ;  /* 0x00000003070b7892 */ /* 0x000fc8000f8ec0ff */
[----:B------:R-:W-:-:S09]  /*1990*/  UISETP.NE.AND UP0, UPT, UR11, URZ, UPT ;  /* 0x000000ff0b00728c */ /* 0x000fd2000bf05270 */
[----:B------:R-:W-:Y:S05]  /*19a0*/  BRA.U !UP0, `(.L_x_25) ;  /* 0x0000000508847547 */ /* 0x000fea000b800000 */
[----:B--2---:R-:W-:Y:S02]  /*19b0*/  VIADD R9, R14, UR5 ;  /* 0x000000050e097c36 */ /* 0x004fe40008000000 */
[----:B------:R-:W-:Y:S02]  /*19c0*/  IMAD.U32 R19, RZ, RZ, UR10 ;  /* 0x0000000aff137e24 */ /* 0x000fe4000f8e00ff */
        /* <DEDUP_REMOVED lines=10> */
[----:B------:R-:W-:Y:S02]  /*1a70*/  ISETP.LE.U32.AND P0, PT, R22, UR6, PT ;  /* 0x0000000616007c0c */ /* 0x000fe4000bf03070 */
[----:B------:R-:W-:Y:S01]  /*1a80*/  IADD3 R2, P5, PT, R2, R9, RZ ;  /* 0x0000000902027210 */ /* 0x000fe20007fbe0ff */
[----:B------:R-:W0:Y:S01]  /*1a90*/  LDC.64 R22, c[0x0][0x388] ;  /* 0x0000e200ff167b82 */ /* 0x000e220000000a00 */
[----:B------:R-:W-:-:S04]  /*1aa0*/  ISETP.GE.U32.AND.EX P0, PT, R19, R16, PT, P0 ;  /* 0x000000101300720c */ /* 0x000fc80003f06100 */
[----:B------:R-:W3:Y:S03]  /*1ab0*/  @P1 LDG.E.U8 R21, desc[UR16][R6.64+0x1] ;  /* 0x0000011006151981 */ /* 0x000ee6000c1e1100 */
[----:B------:R-:W-:-:S05]  /*1ac0*/  @P4 VIADD R19, R9, 0xffffffff ;  /* 0xffffffff09134836 */ /* 0x000fca0000000000 */
[----:B------:R-:W-:Y:S01]  /*1ad0*/  @P4 IADD3 R18, P2, PT, R4, R19, RZ ;  /* 0x0000001304124210 */ /* 0x000fe20007f5e0ff */
[----:B------:R-:W4:Y:S04]  /*1ae0*/  @P0 LDG.E.U8 R25, desc[UR16][R6.64+0x10] ;  /* 0x0000101006190981 */ /* 0x000f28000c1e1100 */
[----:B------:R-:W-:Y:S01]  /*1af0*/  @P4 IMAD.X R19, RZ, RZ, R5, P2 ;  /* 0x000000ffff134224 */ /* 0x000fe200010e0605 */
[----:B------:R-:W-:-:S05]  /*1b00*/  ISETP.GE.AND P2, PT, R17, 0x1, PT ;  /* 0x000000011100780c */ /* 0x000fca0003f46270 */
[----:B------:R-:W5:Y:S01]  /*1b10*/  @P4 LDG.E.U8 R19, desc[UR16][R18.64] ;  /* 0x0000001012134981 */ /* 0x000f62000c1e1100 */
[----:B------:R-:W-:-:S07]  /*1b20*/  IMAD.X R3, R3, 0x1, R13, P5 ;  /* 0x0000000103037824 */ /* 0x000fce00028e060d */
[----:B------:R-:W5:Y:S01]  /*1b30*/  @P2 LDG.E.U8 R27, desc[UR16][R2.64] ;  /* 0x00000010021b2981 */ /* 0x000f62000c1e1100 */
[----:B0-----:R-:W-:Y:S01]  /*1b40*/  IMAD.WIDE R22, R17, 0x10, R22 ;  /* 0x0000001011167825 */ /* 0x001fe200078e0216 */
[----:B------:R-:W-:-:S03]  /*1b50*/  UISETP.NE.AND UP0, UPT, UR11, 0x1, UPT ;  /* 0x000000010b00788c */ /* 0x000fc6000bf05270 */
[----:B--2---:R-:W-:-:S04]  /*1b60*/  IMAD.SHL.U32 R0, R0, 0x4, RZ ;  /* 0x0000000400007824 */ /* 0x004fc800078e00ff */
[----:B------:R-:W-:-:S05]  /*1b70*/  IMAD.MOV R0, RZ, RZ, -R0 ;  /* 0x000000ffff007224 */ /* 0x000fca00078e0a00 */
[----:B------:R-:W-:-:S05]  /*1b80*/  PRMT R0, R0, 0x7710, RZ ;  /* 0x0000771000007816 */ /* 0x000fca00000000ff */
[----:B---3--:R-:W-:-:S05]  /*1b90*/  @P1 IMAD.IADD R21, R0, 0x1, R21 ;  /* 0x0000000100151824 */ /* 0x008fca00078e0215 */
[----:B------:R-:W-:Y:S02]  /*1ba0*/  @P1 PRMT R0, R21, 0x7610, R0 ;  /* 0x0000761015001816 */ /* 0x000fe40000000000 */
[----:B------:R-:W-:-:S03]  /*1bb0*/  IADD3 R12, P1, PT, R22, R9, RZ ;  /* 0x00000009160c7210 */ /* 0x000fc60007f3e0ff */
[----:B----4-:R-:W-:Y:S02]  /*1bc0*/  @P0 IMAD.IADD R25, R0, 0x1, R25 ;  /* 0x0000000100190824 */ /* 0x010fe400078e0219 */
[----:B------:R-:W-:-:S03]  /*1bd0*/  IMAD.X R13, R23, 0x1, R13, P1 ;  /* 0x00000001170d7824 */ /* 0x000fc600008e060d */
[----:B------:R-:W-:-:S05]  /*1be0*/  @P0 PRMT R0, R25, 0x7610, R0 ;  /* 0x0000761019000816 */ /* 0x000fca0000000000 */
[----:B-----5:R-:W-:-:S05]  /*1bf0*/  @P4 IMAD.IADD R19, R0, 0x1, R19 ;  /* 0x0000000100134824 */ /* 0x020fca00078e0213 */
[----:B------:R-:W-:-:S05]  /*1c00*/  @P4 PRMT R0, R19, 0x7610, R0 ;  /* 0x0000761013004816 */ /* 0x000fca0000000000 */
[----:B------:R-:W-:-:S05]  /*1c10*/  @P2 IMAD.IADD R27, R0, 0x1, R27 ;  /* 0x00000001001b2824 */ /* 0x000fca00078e021b */
[----:B------:R-:W-:-:S04]  /*1c20*/  @P2 PRMT R0, R27, 0x7610, R0 ;  /* 0x000076101b002816 */ /* 0x000fc80000000000 */
[----:B------:R-:W-:-:S05]  /*1c30*/  VIMNMX.S16x2.RELU R0, PT, PT, R0, 0xff00ff, PT ;  /* 0x00ff00ff00007848 */ /* 0x000fca0003fe1300 */
[----:B------:R0:W-:Y:S01]  /*1c40*/  STG.E.U8 desc[UR16][R12.64], R0 ;  /* 0x000000000c007986 */ /* 0x0001e2000c101110 */
[----:B------:R-:W-:Y:S05]  /*1c50*/  BRA.U !UP0, `(.L_x_25) ;  /* 0x0000000108d87547 */ /* 0x000fea000b800000 */
[----:B------:R-:W-:Y:S01]  /*1c60*/  VIADD R10, R9, 0x2 ;  /* 0x00000002090a7836 */ /* 0x000fe20000000000 */
[----:B0-----:R-:W2:Y:S01]  /*1c70*/  LDG.E.U8 R0, desc[UR16][R6.64+0x1] ;  /* 0x0000011006007981 */ /* 0x001ea2000c1e1100 */
[----:B------:R-:W-:-:S03]  /*1c80*/  IMAD.U32 R17, RZ, RZ, UR10 ;  /* 0x0000000aff117e24 */ /* 0x000fc6000f8e00ff */
[----:B------:R-:W-:Y:S01]  /*1c90*/  ISETP.LE.U32.AND P1, PT, R10, UR9, PT ;  /* 0x000000090a007c0c */ /* 0x000fe2000bf23070 */
[----:B------:R-:W3:Y:S01]  /*1ca0*/  @P0 LDG.E.U8 R21, desc[UR16][R6.64+0x11] ;  /* 0x0000111006150981 */ /* 0x000ee2000c1e1100 */
[----:B------:R-:W-:Y:S02]  /*1cb0*/  SHF.R.S32.HI R8, RZ, 0x1f, R10 ;  /* 0x0000001fff087819 */ /* 0x000fe4000001140a */
[----:B------:R-:W-:Y:S01]  /*1cc0*/  ISETP.GT.U32.AND P4, PT, R9, 0x7ffffffe, PT ;  /* 0x7ffffffe0900780c */ /* 0x000fe20003f84070 */
[----:B------:R-:W4:Y:S01]  /*1cd0*/  @P2 LDG.E.U8 R23, desc[UR16][R2.64+0x1] ;  /* 0x0000011002172981 */ /* 0x000f22000c1e1100 */
[----:B------:R-:W-:-:S13]  /*1ce0*/  ISETP.GE.U32.AND.EX P1, PT, R17, R8, PT, P1 ;  /* 0x000000081100720c */ /* 0x000fda0003f26110 */
[----:B------:R-:W5:Y:S01]  /*1cf0*/  @P1 LDG.E.U8 R19, desc[UR16][R6.64+0x2] ;  /* 0x0000021006131981 */ /* 0x000f62000c1e1100 */
[----:B------:R-:W-:Y:S02]  /*1d00*/  @!P4 IMAD.X R17, RZ, RZ, R5, P3 ;  /* 0x000000ffff11c224 */ /* 0x000fe400018e0605 */
[----:B------:R-:W-:-:S05]  /*1d10*/  @!P4 IMAD.MOV.U32 R16, RZ, RZ, R6 ;  /* 0x000000ffff10c224 */ /* 0x000fca00078e0006 */
[----:B------:R-:W4:Y:S01]  /*1d20*/  @!P4 LDG.E.U8 R17, desc[UR16][R16.64] ;  /* 0x000000101011c981 */ /* 0x000f22000c1e1100 */
[----:B------:R-:W-:Y:S01]  /*1d30*/  UISETP.NE.AND UP0, UPT, UR11, 0x2, UPT ;  /* 0x000000020b00788c */ /* 0x000fe2000bf05270 */
[----:B--2---:R-:W-:-:S04]  /*1d40*/  IMAD.SHL.U32 R0, R0, 0x4, RZ ;  /* 0x0000000400007824 */ /* 0x004fc800078e00ff */
[----:B------:R-:W-:-:S05]  /*1d50*/  IMAD.MOV R0, RZ, RZ, -R0 ;  /* 0x000000ffff007224 */ /* 0x000fca00078e0a00 */
[----:B------:R-:W-:-:S05]  /*1d60*/  PRMT R0, R0, 0x7710, RZ ;  /* 0x0000771000007816 */ /* 0x000fca00000000ff */
[----:B-----5:R-:W-:-:S05]  /*1d70*/  @P1 IMAD.IADD R19, R0, 0x1, R19 ;  /* 0x0000000100131824 */ /* 0x020fca00078e0213 */
[----:B------:R-:W-:-:S05]  /*1d80*/  @P1 PRMT R0, R19, 0x7610, R0 ;  /* 0x0000761013001816 */ /* 0x000fca0000000000 */
[----:B---3--:R-:W-:-:S05]  /*1d90*/  @P0 IMAD.IADD R21, R0, 0x1, R21 ;  /* 0x0000000100150824 */ /* 0x008fca00078e0215 */
[----:B------:R-:W-:-:S05]  /*1da0*/  @P0 PRMT R0, R21, 0x7610, R0 ;  /* 0x0000761015000816 */ /* 0x000fca0000000000 */
[----:B----4-:R-:W-:-:S05]  /*1db0*/  @!P4 IMAD.IADD R8, R0, 0x1, R17 ;  /* 0x000000010008c824 */ /* 0x010fca00078e0211 */
[----:B------:R-:W-:-:S05]  /*1dc0*/  @!P4 PRMT R0, R8, 0x7610, R0 ;  /* 0x000076100800c816 */ /* 0x000fca0000000000 */
        /* <DEDUP_REMOVED lines=10> */
[----:B------:R-:W-:-:S04]  /*1e70*/  SHF.R.S32.HI R9, RZ, 0x1f, R9 ;  /* 0x0000001fff097819 */ /* 0x000fc80000011409 */
[----:B------:R-:W-:Y:S02]  /*1e80*/  ISETP.GE.U32.AND.EX P1, PT, R8, R9, PT, P1 ;  /* 0x000000090800720c */ /* 0x000fe40003f26110 */
[----:B------:R-:W-:-:S11]  /*1e90*/  ISETP.GE.AND P3, PT, R10, 0x1, PT ;  /* 0x000000010a00780c */ /* 0x000fd60003f66270 */
[----:B------:R-:W4:Y:S02]  /*1ea0*/  @P1 LDG.E.U8 R9, desc[UR16][R6.64+0x3] ;  /* 0x0000031006091981 */ /* 0x000f24000c1e1100 */
[----:B------:R-:W-:Y:S02]  /*1eb0*/  @P3 IADD3 R4, P4, PT, R4, R11, RZ ;  /* 0x0000000b04043210 */ /* 0x000fe40007f9e0ff */
[----:B------:R-:W5:Y:S03]  /*1ec0*/  @P0 LDG.E.U8 R11, desc[UR16][R6.64+0x12] ;  /* 0x00001210060b0981 */ /* 0x000f66000c1e1100 */
[----:B------:R-:W-:-:S06]  /*1ed0*/  @P3 IMAD.X R5, RZ, RZ, R5, P4 ;  /* 0x000000ffff053224 */ /* 0x000fcc00020e0605 */
[----:B------:R-:W3:Y:S01]  /*1ee0*/  @P3 LDG.E.U8 R5, desc[UR16][R4.64] ;  /* 0x0000001004053981 */ /* 0x000ee2000c1e1100 */
[----:B--2---:R-:W-:-:S04]  /*1ef0*/  IMAD.SHL.U32 R0, R0, 0x4, RZ ;  /* 0x0000000400007824 */ /* 0x004fc800078e00ff */
[----:B------:R-:W-:-:S05]  /*1f00*/  IMAD.MOV R0, RZ, RZ, -R0 ;  /* 0x000000ffff007224 */ /* 0x000fca00078e0a00 */
[----:B------:R-:W-:-:S05]  /*1f10*/  PRMT R0, R0, 0x7710, RZ ;  /* 0x0000771000007816 */ /* 0x000fca00000000ff */
[----:B----4-:R-:W-:-:S05]  /*1f20*/  @P1 IMAD.IADD R9, R0, 0x1, R9 ;  /* 0x0000000100091824 */ /* 0x010fca00078e0209 */
[----:B------:R-:W-:-:S05]  /*1f30*/  @P1 PRMT R0, R9, 0x7610, R0 ;  /* 0x0000761009001816 */ /* 0x000fca0000000000 */
[----:B-----5:R-:W-:-:S05]  /*1f40*/  @P0 IMAD.IADD R11, R0, 0x1, R11 ;  /* 0x00000001000b0824 */ /* 0x020fca00078e020b */
[----:B------:R-:W-:-:S05]  /*1f50*/  @P0 PRMT R0, R11, 0x7610, R0 ;  /* 0x000076100b000816 */ /* 0x000fca0000000000 */
[----:B---3--:R-:W-:-:S05]  /*1f60*/  @P3 IMAD.IADD R6, R0, 0x1, R5 ;  /* 0x0000000100063824 */ /* 0x008fca00078e0205 */
[----:B------:R-:W-:-:S05]  /*1f70*/  @P3 PRMT R0, R6, 0x7610, R0 ;  /* 0x0000761006003816 */ /* 0x000fca0000000000 */
[----:B------:R-:W-:-:S05]  /*1f80*/  @P2 IMAD.IADD R3, R0, 0x1, R3 ;  /* 0x0000000100032824 */ /* 0x000fca00078e0203 */
[----:B------:R-:W-:-:S04]  /*1f90*/  @P2 PRMT R0, R3, 0x7610, R0 ;  /* 0x0000761003002816 */ /* 0x000fc80000000000 */
[----:B------:R-:W-:-:S05]  /*1fa0*/  VIMNMX.S16x2.RELU R0, PT, PT, R0, 0xff00ff, PT ;  /* 0x00ff00ff00007848 */ /* 0x000fca0003fe1300 */
[----:B------:R0:W-:Y:S02]  /*1fb0*/  STG.E.U8 desc[UR16][R12.64+0x2], R0 ;  /* 0x000002000c007986 */ /* 0x0001e4000c101110 */
.L_x_25:
[----:B------:R-:W-:-:S06]  /*1fc0*/  UIADD3 UR4, UPT, UPT, UR4, 0x1, URZ ;  /* 0x0000000104047890 */ /* 0x000fcc000fffe0ff */
[----:B------:R-:W-:-:S13]  /*1fd0*/  ISETP.NE.AND P0, PT, R20, UR4, PT ;  /* 0x0000000414007c0c */ /* 0x000fda000bf05270 */
[----:B------:R-:W-:Y:S05]  /*1fe0*/  @P0 BRA `(.L_x_28) ;  /* 0xfffffff000340947 */ /* 0x000fea000383ffff */
[----:B0-----:R-:W-:Y:S05]  /*1ff0*/  EXIT ;  /* 0x000000000000794d */ /* 0x001fea0003800000 */
.L_x_29:
[----:B------:R-:W-:-:S00]  /*2000*/  BRA `(.L_x_29) ;  /* 0xfffffffc00fc7947 */ /* 0x000fc0000383ffff */
[----:B------:R-:W-:-:S00]  /*2010*/  NOP ;  /* 0x0000000000007918 */ /* 0x000fc00000000000 */
        /* <DEDUP_REMOVED lines=14> */
.L_x_30:


//--------------------- .nv.shared.reserved.0     --------------------------
	.section	.nv.shared.reserved.0,"aw",@nobits
	.weak		__nv_reservedSMEM_offset_0_alias
	.size		__nv_reservedSMEM_offset_0_alias, 0, 64
	.other		__nv_reservedSMEM_offset_0_alias,@"STO_CUDA_RESERVED_SHARED STV_DEFAULT"
__nv_reservedSMEM_offset_0_alias:
	.zero		0
	.zero		64


//--------------------- .nv.global                --------------------------
	.section	.nv.global,"aw",@nobits
.nv.global:
	.type		img_grayscaled,@object
	.size		img_grayscaled,(.L_0 - img_grayscaled)
img_grayscaled:
	.zero		256
.L_0:


//--------------------- .nv.constant0._Z13EdgeDetectionPA16_5pixelPA16_hmm --------------------------
	.section	.nv.constant0._Z13EdgeDetectionPA16_5pixelPA16_hmm,"a",@progbits
	.sectionflags	@""
	.align	4
.nv.constant0._Z13EdgeDetectionPA16_5pixelPA16_hmm:
	.zero		928


//--------------------- SYMBOLS --------------------------

	.type		.nv.reservedSmem.offset0,@object
	.size		.nv.reservedSmem.offset0,0x4
